def attn_fwd(
    Q,
    K,
    V,
    Out,
    Lse,
    sm_scale,
    stride_qz,
    stride_qh,
    stride_qm,
    stride_qk,
    stride_kz,
    stride_kh,
    stride_kn,
    stride_kk,
    stride_vz,
    stride_vh,
    stride_vn,
    stride_vk,
    stride_oz,
    stride_oh,
    stride_om,
    stride_ok,
    seqlen_q,
    seqlen_k,
    BLOCK_M: tl.constexpr,
    BLOCK_N: tl.constexpr,
    HEAD_DIM: tl.constexpr,
    CAUSAL: tl.constexpr,
):
    start_m = tl.program_id(0)
    off_hz = tl.program_id(1)
    q_off = off_hz * stride_qh
    k_off = off_hz * stride_kh
    v_off = off_hz * stride_vh
    offs_m = start_m * BLOCK_M + tl.arange(0, BLOCK_M)
    offs_d = tl.arange(0, HEAD_DIM)
    offs_n = tl.arange(0, BLOCK_N)
    q_ptrs = Q + q_off + offs_m[:, None] * stride_qm + offs_d[None, :] * stride_qk
    k_ptrs = K + k_off + offs_d[:, None] * stride_kk + offs_n[None, :] * stride_kn
    v_ptrs = V + v_off + offs_n[:, None] * stride_vn + offs_d[None, :] * stride_vk
    m_i = tl.full([BLOCK_M], float("-inf"), dtype=tl.float32)
    l_i = tl.zeros([BLOCK_M], dtype=tl.float32) + 1.0
    acc = tl.zeros([BLOCK_M, HEAD_DIM], dtype=tl.float32)
    q = tl.load(q_ptrs)
    acc, l_i, m_i = _attn_fwd_inner(
        acc,
        l_i,
        m_i,
        q,
        k_ptrs,
        v_ptrs,
        sm_scale,
        stride_kn,
        stride_vn,
        start_m,
        seqlen_k,
        BLOCK_M,
        BLOCK_N,
        HEAD_DIM,
        CAUSAL,
    )
    acc = acc / l_i[:, None]
    lse = m_i + tl.math.log2(l_i) / 1.4426950408889634
    o_ptrs = (
        Out
        + off_hz * stride_oh
        + offs_m[:, None] * stride_om
        + offs_d[None, :] * stride_ok
    )
    tl.store(o_ptrs, acc.to(Out.dtype.element_ty))
    tl.store(Lse + off_hz * seqlen_q + offs_m, lse)

# config = {"BLOCK_M": 128, "BLOCK_N": 64, "HEAD_DIM": 16, "arch": "sm_100", "causal": false, "dtype": "fp16", "num_stages": 2, "num_warps": 8}
# arch = sm_100


// ===== COMPILED SASS (sm_100a) =====

	.target	sm_100a

	.elftype	@"ET_EXEC"


//--------------------- .note.nv.tkinfo           --------------------------
	.section	.note.nv.tkinfo,"",@"SHT_NOTE"
	.sectionflags	@"SHF_NOTE_NV_TKINFO"
	.tkinfo
        /*0018*/ 	.word	0x00000081
        /*0030*/ 	.string	""
        /*0030*/ 	.string	"ptxas-blackwell"
        /*0030*/ 	.string	"Cuda compilation tools, release 12.9, V12.9.86"
        /*0030*/ 	.string	"Build cuda_12.9.r12.9/compiler.36037853_0"
        /*0030*/ 	.string	"-v  -suppress-debug-info  -lineinfo  -arch sm_100a "



//--------------------- .note.nv.cuver            --------------------------
	.section	.note.nv.cuver,"",@"SHT_NOTE"
	.sectionflags	@"SHF_NOTE_NV_CUVER"
        /*0018*/ 	.short	0x0001
        /*001a*/ 	.short	0x0064
        /*001c*/ 	.short	0x0001
        /*001e*/ 	.short	0x0000
        /*0020*/ 	.short	0x0001
        /*0022*/ 	.short	0x0000


//--------------------- .nv.info                  --------------------------
	.section	.nv.info,"",@"SHT_CUDA_INFO"
	.align	4


	//----- nvinfo : EIATTR_REGCOUNT
	.align		4
        /*0000*/ 	.byte	0x04, 0x2f
        /*0002*/ 	.short	(.L_5 - .L_4)
	.align		4
.L_4:
        /*0004*/ 	.word	index@(attn_fwd)
        /*0008*/ 	.word	0x0000004c


	//----- nvinfo : EIATTR_FRAME_SIZE
	.align		4
.L_5:
        /*000c*/ 	.byte	0x04, 0x11
        /*000e*/ 	.short	(.L_7 - .L_6)
	.align		4
.L_6:
        /*0010*/ 	.word	index@($__internal_2_$__cuda_sm10x_tcgen05_guardrail_trap_unallocated_columns_being_dealloced)
        /*0014*/ 	.word	0x00000000


	//----- nvinfo : EIATTR_FRAME_SIZE
	.align		4
.L_7:
        /*0018*/ 	.byte	0x04, 0x11
        /*001a*/ 	.short	(.L_9 - .L_8)
	.align		4
.L_8:
        /*001c*/ 	.word	index@($__internal_1_$__cuda_sm10x_tcgen05_guardrail_trap_phase_invalid_during_alloc)
        /*0020*/ 	.word	0x00000000


	//----- nvinfo : EIATTR_FRAME_SIZE
	.align		4
.L_9:
        /*0024*/ 	.byte	0x04, 0x11
        /*0026*/ 	.short	(.L_11 - .L_10)
	.align		4
.L_10:
        /*0028*/ 	.word	index@($__internal_0_$__cuda_sm10x_tcgen05_guardrail_trap_col_being_dealloced_not_returned_by_alloc)
        /*002c*/ 	.word	0x00000000


	//----- nvinfo : EIATTR_FRAME_SIZE
	.align		4
.L_11:
        /*0030*/ 	.byte	0x04, 0x11
        /*0032*/ 	.short	(.L_13 - .L_12)
	.align		4
.L_12:
        /*0034*/ 	.word	index@(attn_fwd)
        /*0038*/ 	.word	0x00000000


	//----- nvinfo : EIATTR_MIN_STACK_SIZE
	.align		4
.L_13:
        /*003c*/ 	.byte	0x04, 0x12
        /*003e*/ 	.short	(.L_15 - .L_14)
	.align		4
.L_14:
        /*0040*/ 	.word	index@(attn_fwd)
        /*0044*/ 	.word	0x00000000
.L_15:


//--------------------- .nv.info.attn_fwd         --------------------------
	.section	.nv.info.attn_fwd,"",@"SHT_CUDA_INFO"
	.sectionflags	@""
	.align	4


	//----- nvinfo : EIATTR_CUDA_API_VERSION
	.align		4
        /*0000*/ 	.byte	0x04, 0x37
        /*0002*/ 	.short	(.L_17 - .L_16)
.L_16:
        /*0004*/ 	.word	0x00000081


	//----- nvinfo : EIATTR_KPARAM_INFO
	.align		4
.L_17:
        /*0008*/ 	.byte	0x04, 0x17
        /*000a*/ 	.short	(.L_19 - .L_18)
.L_18:
        /*000c*/ 	.word	0x00000000
        /*0010*/ 	.short	0x0019
        /*0012*/ 	.short	0x0080
        /*0014*/ 	.byte	0x00, 0xf4, 0x21, 0x00


	//----- nvinfo : EIATTR_KPARAM_INFO
	.align		4
.L_19:
        /*0018*/ 	.byte	0x04, 0x17
        /*001a*/ 	.short	(.L_21 - .L_20)
.L_20:
        /*001c*/ 	.word	0x00000000
        /*0020*/ 	.short	0x0018
        /*0022*/ 	.short	0x0078
        /*0024*/ 	.byte	0x00, 0xf4, 0x21, 0x00


	//----- nvinfo : EIATTR_KPARAM_INFO
	.align		4
.L_21:
        /*0028*/ 	.byte	0x04, 0x17
        /*002a*/ 	.short	(.L_23 - .L_22)
.L_22:
        /*002c*/ 	.word	0x00000000
        /*0030*/ 	.short	0x0017
        /*0032*/ 	.short	0x0070
        /*0034*/ 	.byte	0x00, 0xf0, 0x11, 0x00


	//----- nvinfo : EIATTR_KPARAM_INFO
	.align		4
.L_23:
        /*0038*/ 	.byte	0x04, 0x17
        /*003a*/ 	.short	(.L_25 - .L_24)
.L_24:
        /*003c*/ 	.word	0x00000000
        /*0040*/ 	.short	0x0016
        /*0042*/ 	.short	0x006c
        /*0044*/ 	.byte	0x00, 0xf0, 0x11, 0x00


	//----- nvinfo : EIATTR_KPARAM_INFO
	.align		4
.L_25:
        /*0048*/ 	.byte	0x04, 0x17
        /*004a*/ 	.short	(.L_27 - .L_26)
.L_26:
        /*004c*/ 	.word	0x00000000
        /*0050*/ 	.short	0x0015
        /*0052*/ 	.short	0x0068
        /*0054*/ 	.byte	0x00, 0xf0, 0x11, 0x00


	//----- nvinfo : EIATTR_KPARAM_INFO
	.align		4
.L_27:
        /*0058*/ 	.byte	0x04, 0x17
        /*005a*/ 	.short	(.L_29 - .L_28)
.L_28:
        /*005c*/ 	.word	0x00000000
        /*0060*/ 	.short	0x0014
        /*0062*/ 	.short	0x0064
        /*0064*/ 	.byte	0x00, 0xf0, 0x11, 0x00


	//----- nvinfo : EIATTR_KPARAM_INFO
	.align		4
.L_29:
        /*0068*/ 	.byte	0x04, 0x17
        /*006a*/ 	.short	(.L_31 - .L_30)
.L_30:
        /*006c*/ 	.word	0x00000000
        /*0070*/ 	.short	0x0013
        /*0072*/ 	.short	0x0060
        /*0074*/ 	.byte	0x00, 0xf0, 0x11, 0x00


	//----- nvinfo : EIATTR_KPARAM_INFO
	.align		4
.L_31:
        /*0078*/ 	.byte	0x04, 0x17
        /*007a*/ 	.short	(.L_33 - .L_32)
.L_32:
        /*007c*/ 	.word	0x00000000
        /*0080*/ 	.short	0x0012
        /*0082*/ 	.short	0x005c
        /*0084*/ 	.byte	0x00, 0xf0, 0x11, 0x00


	//----- nvinfo : EIATTR_KPARAM_INFO
	.align		4
.L_33:
        /*0088*/ 	.byte	0x04, 0x17
        /*008a*/ 	.short	(.L_35 - .L_34)
.L_34:
        /*008c*/ 	.word	0x00000000
        /*0090*/ 	.short	0x0011
        /*0092*/ 	.short	0x0058
        /*0094*/ 	.byte	0x00, 0xf0, 0x11, 0x00


	//----- nvinfo : EIATTR_KPARAM_INFO
	.align		4
.L_35:
        /*0098*/ 	.byte	0x04, 0x17
        /*009a*/ 	.short	(.L_37 - .L_36)
.L_36:
        /*009c*/ 	.word	0x00000000
        /*00a0*/ 	.short	0x0010
        /*00a2*/ 	.short	0x0054
        /*00a4*/ 	.byte	0x00, 0xf0, 0x11, 0x00


	//----- nvinfo : EIATTR_KPARAM_INFO
	.align		4
.L_37:
        /*00a8*/ 	.byte	0x04, 0x17
        /*00aa*/ 	.short	(.L_39 - .L_38)
.L_38:
        /*00ac*/ 	.word	0x00000000
        /*00b0*/ 	.short	0x000f
        /*00b2*/ 	.short	0x0050
        /*00b4*/ 	.byte	0x00, 0xf0, 0x11, 0x00


	//----- nvinfo : EIATTR_KPARAM_INFO
	.align		4
.L_39:
        /*00b8*/ 	.byte	0x04, 0x17
        /*00ba*/ 	.short	(.L_41 - .L_40)
.L_40:
        /*00bc*/ 	.word	0x00000000
        /*00c0*/ 	.short	0x000e
        /*00c2*/ 	.short	0x004c
        /*00c4*/ 	.byte	0x00, 0xf0, 0x11, 0x00


	//----- nvinfo : EIATTR_KPARAM_INFO
	.align		4
.L_41:
        /*00c8*/ 	.byte	0x04, 0x17
        /*00ca*/ 	.short	(.L_43 - .L_42)
.L_42:
        /*00cc*/ 	.word	0x00000000
        /*00d0*/ 	.short	0x000d
        /*00d2*/ 	.short	0x0048
        /*00d4*/ 	.byte	0x00, 0xf0, 0x11, 0x00


	//----- nvinfo : EIATTR_KPARAM_INFO
	.align		4
.L_43:
        /*00d8*/ 	.byte	0x04, 0x17
        /*00da*/ 	.short	(.L_45 - .L_44)
.L_44:
        /*00dc*/ 	.word	0x00000000
        /*00e0*/ 	.short	0x000c
        /*00e2*/ 	.short	0x0044
        /*00e4*/ 	.byte	0x00, 0xf0, 0x11, 0x00


	//----- nvinfo : EIATTR_KPARAM_INFO
	.align		4
.L_45:
        /*00e8*/ 	.byte	0x04, 0x17
        /*00ea*/ 	.short	(.L_47 - .L_46)
.L_46:
        /*00ec*/ 	.word	0x00000000
        /*00f0*/ 	.short	0x000b
        /*00f2*/ 	.short	0x0040
        /*00f4*/ 	.byte	0x00, 0xf0, 0x11, 0x00


	//----- nvinfo : EIATTR_KPARAM_INFO
	.align		4
.L_47:
        /*00f8*/ 	.byte	0x04, 0x17
        /*00fa*/ 	.short	(.L_49 - .L_48)
.L_48:
        /*00fc*/ 	.word	0x00000000
        /*0100*/ 	.short	0x000a
        /*0102*/ 	.short	0x003c
        /*0104*/ 	.byte	0x00, 0xf0, 0x11, 0x00


	//----- nvinfo : EIATTR_KPARAM_INFO
	.align		4
.L_49:
        /*0108*/ 	.byte	0x04, 0x17
        /*010a*/ 	.short	(.L_51 - .L_50)
.L_50:
        /*010c*/ 	.word	0x00000000
        /*0110*/ 	.short	0x0009
        /*0112*/ 	.short	0x0038
        /*0114*/ 	.byte	0x00, 0xf0, 0x11, 0x00


	//----- nvinfo : EIATTR_KPARAM_INFO
	.align		4
.L_51:
        /*0118*/ 	.byte	0x04, 0x17
        /*011a*/ 	.short	(.L_53 - .L_52)
.L_52:
        /*011c*/ 	.word	0x00000000
        /*0120*/ 	.short	0x0008
        /*0122*/ 	.short	0x0034
        /*0124*/ 	.byte	0x00, 0xf0, 0x11, 0x00


	//----- nvinfo : EIATTR_KPARAM_INFO
	.align		4
.L_53:
        /*0128*/ 	.byte	0x04, 0x17
        /*012a*/ 	.short	(.L_55 - .L_54)
.L_54:
        /*012c*/ 	.word	0x00000000
        /*0130*/ 	.short	0x0007
        /*0132*/ 	.short	0x0030
        /*0134*/ 	.byte	0x00, 0xf0, 0x11, 0x00


	//----- nvinfo : EIATTR_KPARAM_INFO
	.align		4
.L_55:
        /*0138*/ 	.byte	0x04, 0x17
        /*013a*/ 	.short	(.L_57 - .L_56)
.L_56:
        /*013c*/ 	.word	0x00000000
        /*0140*/ 	.short	0x0006
        /*0142*/ 	.short	0x002c
        /*0144*/ 	.byte	0x00, 0xf0, 0x11, 0x00


	//----- nvinfo : EIATTR_KPARAM_INFO
	.align		4
.L_57:
        /*0148*/ 	.byte	0x04, 0x17
        /*014a*/ 	.short	(.L_59 - .L_58)
.L_58:
        /*014c*/ 	.word	0x00000000
        /*0150*/ 	.short	0x0005
        /*0152*/ 	.short	0x0028
        /*0154*/ 	.byte	0x00, 0xf0, 0x11, 0x00


	//----- nvinfo : EIATTR_KPARAM_INFO
	.align		4
.L_59:
        /*0158*/ 	.byte	0x04, 0x17
        /*015a*/ 	.short	(.L_61 - .L_60)
.L_60:
        /*015c*/ 	.word	0x00000000
        /*0160*/ 	.short	0x0004
        /*0162*/ 	.short	0x0020
        /*0164*/ 	.byte	0x00, 0xf4, 0x21, 0x00


	//----- nvinfo : EIATTR_KPARAM_INFO
	.align		4
.L_61:
        /*0168*/ 	.byte	0x04, 0x17
        /*016a*/ 	.short	(.L_63 - .L_62)
.L_62:
        /*016c*/ 	.word	0x00000000
        /*0170*/ 	.short	0x0003
        /*0172*/ 	.short	0x0018
        /*0174*/ 	.byte	0x00, 0xf4, 0x21, 0x00


	//----- nvinfo : EIATTR_KPARAM_INFO
	.align		4
.L_63:
        /*0178*/ 	.byte	0x04, 0x17
        /*017a*/ 	.short	(.L_65 - .L_64)
.L_64:
        /*017c*/ 	.word	0x00000000
        /*0180*/ 	.short	0x0002
        /*0182*/ 	.short	0x0010
        /*0184*/ 	.byte	0x00, 0xf4, 0x21, 0x00


	//----- nvinfo : EIATTR_KPARAM_INFO
	.align		4
.L_65:
        /*0188*/ 	.byte	0x04, 0x17
        /*018a*/ 	.short	(.L_67 - .L_66)
.L_66:
        /*018c*/ 	.word	0x00000000
        /*0190*/ 	.short	0x0001
        /*0192*/ 	.short	0x0008
        /*0194*/ 	.byte	0x00, 0xf4, 0x21, 0x00


	//----- nvinfo : EIATTR_KPARAM_INFO
	.align		4
.L_67:
        /*0198*/ 	.byte	0x04, 0x17
        /*019a*/ 	.short	(.L_69 - .L_68)
.L_68:
        /*019c*/ 	.word	0x00000000
        /*01a0*/ 	.short	0x0000
        /*01a2*/ 	.short	0x0000
        /*01a4*/ 	.byte	0x00, 0xf4, 0x21, 0x00


	//----- nvinfo : EIATTR_AT_ENTRY_FRAGMENTS
	.align		4
.L_69:
        /*01a8*/ 	.byte	0x04, 0x4f
        /*01aa*/ 	.short	(.L_71 - .L_70)


	//   ....[0]....
.L_70:
        /*01ac*/ 	.word	0x00000004


	//----- nvinfo : EIATTR_RESERVED_SMEM_USED
	.align		4
.L_71:
        /*01b0*/ 	.byte	0x01, 0x41
	.zero		2


	//----- nvinfo : EIATTR_SPARSE_MMA_MASK
	.align		4
        /*01b4*/ 	.byte	0x03, 0x50
        /*01b6*/ 	.short	0x0000


	//----- nvinfo : EIATTR_TCGEN05_1CTA_USED
	.align		4
        /*01b8*/ 	.byte	0x01, 0x51
	.zero		2


	//----- nvinfo : EIATTR_MAXREG_COUNT
	.align		4
        /*01bc*/ 	.byte	0x03, 0x1b
        /*01be*/ 	.short	0x00ff


	//----- nvinfo : EIATTR_NUM_BARRIERS
	.align		4
        /*01c0*/ 	.byte	0x02, 0x4c
        /*01c2*/ 	.byte	0x01
	.zero		1


	//----- nvinfo : EIATTR_INT_WARP_WIDE_INSTR_OFFSETS
	.align		4
        /*01c4*/ 	.byte	0x04, 0x31
        /*01c6*/ 	.short	(.L_73 - .L_72)


	//   ....[0]....
.L_72:
        /*01c8*/ 	.word	0x00000a80


	//   ....[1]....
        /*01cc*/ 	.word	0x00000a90


	//   ....[2]....
        /*01d0*/ 	.word	0x00000bf0


	//   ....[3]....
        /*01d4*/ 	.word	0x00000d00


	//   ....[4]....
        /*01d8*/ 	.word	0x00002520


	//   ....[5]....
        /*01dc*/ 	.word	0x000043b0


	//   ....[6]....
        /*01e0*/ 	.word	0x00004400


	//----- nvinfo : EIATTR_COOP_GROUP_MASK_REGIDS
	.align		4
.L_73:
        /*01e4*/ 	.byte	0x04, 0x29
        /*01e6*/ 	.short	(.L_75 - .L_74)


	//   ....[0]....
.L_74:
        /*01e8*/ 	.word	0xffffffff


	//   ....[1]....
        /*01ec*/ 	.word	0xffffffff


	//   ....[2]....
        /*01f0*/ 	.word	0xffffffff


	//   ....[3]....
        /*01f4*/ 	.word	0xffffffff


	//   ....[4]....
        /*01f8*/ 	.word	0xffffffff


	//   ....[5]....
        /*01fc*/ 	.word	0xffffffff


	//   ....[6]....
        /*0200*/ 	.word	0xffffffff


	//   ....[7]....
        /*0204*/ 	.word	0xffffffff


	//----- nvinfo : EIATTR_COOP_GROUP_INSTR_OFFSETS
	.align		4
.L_75:
        /*0208*/ 	.byte	0x04, 0x28
        /*020a*/ 	.short	(.L_77 - .L_76)


	//   ....[0]....
.L_76:
        /*020c*/ 	.word	0x00000050


	//   ....[1]....
        /*0210*/ 	.word	0x00000310


	//   ....[2]....
        /*0214*/ 	.word	0x00001300


	//   ....[3]....
        /*0218*/ 	.word	0x00001ea0


	//   ....[4]....
        /*021c*/ 	.word	0x00002a00


	//   ....[5]....
        /*0220*/ 	.word	0x000032b0


	//   ....[6]....
        /*0224*/ 	.word	0x00004240


	//   ....[7]....
        /*0228*/ 	.word	0x000044b0


	//----- nvinfo : EIATTR_VRC_CTA_INIT_COUNT
	.align		4
.L_77:
        /*022c*/ 	.byte	0x02, 0x4a
        /*022e*/ 	.byte	0x80
	.zero		1


	//----- nvinfo : EIATTR_MBARRIER_INSTR_OFFSETS
	.align		4
        /*0230*/ 	.byte	0x04, 0x39
        /*0232*/ 	.short	(.L_79 - .L_78)


	//   ....[0]....
.L_78:
        /*0234*/ 	.word	0x00000b80
        /*0238*/ 	.word	0x000000ff
        /*023c*/ 	.word	0x00000000
        /*0240*/ 	.short	0x0100
        /*0242*/ 	.byte	0x0e
	.zero		1


	//   ....[1]....
        /*0244*/ 	.word	0x00000cf0
        /*0248*/ 	.word	0x000000ff
        /*024c*/ 	.word	0x00002808
        /*0250*/ 	.short	0x0100
        /*0252*/ 	.byte	0x0b
	.zero		1


	//   ....[2]....
        /*0254*/ 	.word	0x00000d80
        /*0258*/ 	.word	0x000000ff
        /*025c*/ 	.word	0x00001800
        /*0260*/ 	.short	0x0100
        /*0262*/ 	.byte	0x0b
	.zero		1


	//   ....[3]....
        /*0264*/ 	.word	0x00000ec0
        /*0268*/ 	.word	0x000000ff
        /*026c*/ 	.word	0x00001800
        /*0270*/ 	.short	0x010a
        /*0272*/ 	.byte	0x0b
	.zero		1


	//   ....[4]....
        /*0274*/ 	.word	0x00000f70
        /*0278*/ 	.word	0x000000ff
        /*027c*/ 	.word	0x00001800
        /*0280*/ 	.short	0x0108
        /*0282*/ 	.byte	0x0b
	.zero		1


	//   ....[5]....
        /*0284*/ 	.word	0x000025a0
        /*0288*/ 	.word	0x000000ff
        /*028c*/ 	.word	0x00002810
        /*0290*/ 	.short	0x0100
        /*0292*/ 	.byte	0x0b
	.zero		1


	//   ....[6]....
        /*0294*/ 	.word	0x00002690
        /*0298*/ 	.word	0x000000ff
        /*029c*/ 	.word	0x00002810
        /*02a0*/ 	.short	0x010a
        /*02a2*/ 	.byte	0x0b
	.zero		1


	//   ....[7]....
        /*02a4*/ 	.word	0x000026e0
        /*02a8*/ 	.word	0x000000ff
        /*02ac*/ 	.word	0x00002810
        /*02b0*/ 	.short	0x0108
        /*02b2*/ 	.byte	0x0b
	.zero		1


	//   ....[8]....
        /*02b4*/ 	.word	0x00003250
        /*02b8*/ 	.word	0x000000ff
        /*02bc*/ 	.word	0x00000000
        /*02c0*/ 	.short	0x010a
        /*02c2*/ 	.byte	0x0e
	.zero		1


	//   ....[9]....
        /*02c4*/ 	.word	0x00003880
        /*02c8*/ 	.word	0x000000ff
        /*02cc*/ 	.word	0x00000000
        /*02d0*/ 	.short	0x010a
        /*02d2*/ 	.byte	0x0e
	.zero		1


	//   ....[10]....
        /*02d4*/ 	.word	0x00003970
        /*02d8*/ 	.word	0x000000ff
        /*02dc*/ 	.word	0x00002800
        /*02e0*/ 	.short	0x0108
        /*02e2*/ 	.byte	0x0b
	.zero		1


	//   ....[11]....
        /*02e4*/ 	.word	0x000039e0
        /*02e8*/ 	.word	0x000000ff
        /*02ec*/ 	.word	0x00002808
        /*02f0*/ 	.short	0x0108
        /*02f2*/ 	.byte	0x0b
	.zero		1


	//   ....[12]....
        /*02f4*/ 	.word	0x000044d0
        /*02f8*/ 	.word	0x000000ff
        /*02fc*/ 	.word	0x00001800
        /*0300*/ 	.short	0x010a
        /*0302*/ 	.byte	0x0b
	.zero		1


	//   ....[13]....
        /*0304*/ 	.word	0x00004500
        /*0308*/ 	.word	0x000000ff
        /*030c*/ 	.word	0x00002810
        /*0310*/ 	.short	0x010a
        /*0312*/ 	.byte	0x0b
	.zero		1


	//   ....[14]....
        /*0314*/ 	.word	0x00004530
        /*0318*/ 	.word	0x000000ff
        /*031c*/ 	.word	0x00000000
        /*0320*/ 	.short	0x010a
        /*0322*/ 	.byte	0x0e
	.zero		1


	//   ....[15]....
        /*0324*/ 	.word	0x00004560
        /*0328*/ 	.word	0x000000ff
        /*032c*/ 	.word	0x00000000
        /*0330*/ 	.short	0x010a
        /*0332*/ 	.byte	0x0e
	.zero		1


	//----- nvinfo : EIATTR_NUM_MBARRIERS
	.align		4
.L_79:
        /*0334*/ 	.byte	0x03, 0x38
        /*0336*/ 	.short	0xffff


	//----- nvinfo : EIATTR_EXIT_INSTR_OFFSETS
	.align		4
        /*0338*/ 	.byte	0x04, 0x1c
        /*033a*/ 	.short	(.L_81 - .L_80)


	//   ....[0]....
.L_80:
        /*033c*/ 	.word	0x000044c0


	//----- nvinfo : EIATTR_REQNTID
	.align		4
.L_81:
        /*0340*/ 	.byte	0x04, 0x10
        /*0342*/ 	.short	(.L_83 - .L_82)
.L_82:
        /*0344*/ 	.word	0x00000100
        /*0348*/ 	.word	0x00000001
        /*034c*/ 	.word	0x00000001


	//----- nvinfo : EIATTR_CRS_STACK_SIZE
	.align		4
.L_83:
        /*0350*/ 	.byte	0x04, 0x1e
        /*0352*/ 	.short	(.L_85 - .L_84)
.L_84:
        /*0354*/ 	.word	0x00000000


	//----- nvinfo : EIATTR_CBANK_PARAM_SIZE
	.align		4
.L_85:
        /*0358*/ 	.byte	0x03, 0x19
        /*035a*/ 	.short	0x0088


	//----- nvinfo : EIATTR_PARAM_CBANK
	.align		4
        /*035c*/ 	.byte	0x04, 0x0a
        /*035e*/ 	.short	(.L_87 - .L_86)
	.align		4
.L_86:
        /*0360*/ 	.word	index@(.nv.constant0.attn_fwd)
        /*0364*/ 	.short	0x0380
        /*0366*/ 	.short	0x0088


	//----- nvinfo : EIATTR_SW_WAR
	.align		4
.L_87:
        /*0368*/ 	.byte	0x04, 0x36
        /*036a*/ 	.short	(.L_89 - .L_88)
.L_88:
        /*036c*/ 	.word	0x00000008
.L_89:


//--------------------- .nv.compat                --------------------------
	.section	.nv.compat,"",@"SHT_CUDA_COMPAT_INFO"
	.align	4
        /*0000*/ 	.byte	0x02, 0x02, 0x02, 0x00, 0x02, 0x05, 0x05, 0x00, 0x02, 0x03, 0x00, 0x00, 0x02, 0x06, 0x01, 0x00


//--------------------- .nv.callgraph             --------------------------
	.section	.nv.callgraph,"",@"SHT_CUDA_CALLGRAPH"
	.align	4
	.sectionentsize	8
	.align		4
        /*0000*/ 	.word	0x00000000
	.align		4
        /*0004*/ 	.word	0xffffffff
	.align		4
        /*0008*/ 	.word	0x00000000
	.align		4
        /*000c*/ 	.word	0xfffffffe
	.align		4
        /*0010*/ 	.word	0x00000000
	.align		4
        /*0014*/ 	.word	0xfffffffd
	.align		4
        /*0018*/ 	.word	0x00000000
	.align		4
        /*001c*/ 	.word	0xfffffffc


//--------------------- .nv.constant4             --------------------------
	.section	.nv.constant4,"a",@progbits
	.align	8
	.align		8
.nv.constant4:
        /*0000*/ 	.dword	_$_str


//--------------------- .text.attn_fwd            --------------------------
	.section	.text.attn_fwd,"ax",@progbits
	.align	128
        .global         attn_fwd
        .type           attn_fwd,@function
        .size           attn_fwd,(.L_x_28 - attn_fwd)
        .other          attn_fwd,@"STO_CUDA_ENTRY STV_DEFAULT"
attn_fwd:
.text.attn_fwd:
[----:B------:R-:W0:Y:S01]  /*0000*/  LDC R1, c[0x0][0x37c] ;  /* 0x0000df00ff017b82 */ /* 0x000e220000000800 */
[----:B------:R-:W1:Y:S02]  /*0010*/  S2R R0, SR_TID.X ;  /* 0x0000000000007919 */ /* 0x000e640000002100 */
[----:B-1----:R-:W-:-:S13]  /*0020*/  ISETP.GE.U32.AND P0, PT, R0, 0x20, PT ;  /* 0x000000200000780c */ /* 0x002fda0003f06070 */
[----:B------:R-:W-:Y:S05]  /*0030*/  @P0 BRA `(.L_x_0) ;  /* 0x0000000000b80947 */ /* 0x000fea0003800000 */
[----:B------:R-:W1:Y:S01]  /*0040*/  S2UR UR6, SR_CgaCtaId ;  /* 0x00000000000679c3 */ /* 0x000e620000008800 */
[----:B------:R-:W-:Y:S01]  /*0050*/  NOP ;  /* 0x0000000000007918 */ /* 0x000fe20000000000 */
[----:B------:R-:W-:Y:S02]  /*0060*/  UMOV UR4, 0x40 ;  /* 0x0000004000047882 */ /* 0x000fe40000000000 */
[----:B-1----:R-:W-:-:S09]  /*0070*/  ULEA UR4, UR6, UR4, 0x18 ;  /* 0x0000000406047291 */ /* 0x002fd2000f8ec0ff */
[----:B------:R-:W1:Y:S01]  /*0080*/  LDS.U8 R2, [UR4] ;  /* 0x00000004ff027984 */ /* 0x000e620008000000 */
[----:B------:R-:W-:Y:S02]  /*0090*/  UMOV UR4, 0x400 ;  /* 0x0000040000047882 */ /* 0x000fe40000000000 */
[----:B------:R-:W-:Y:S01]  /*00a0*/  ULEA UR4, UR6, UR4, 0x18 ;  /* 0x0000000406047291 */ /* 0x000fe2000f8ec0ff */
[----:B-1----:R-:W-:-:S13]  /*00b0*/  ISETP.NE.AND P1, PT, R2, RZ, PT ;  /* 0x000000ff0200720c */ /* 0x002fda0003f25270 */
[----:B------:R-:W-:Y:S05]  /*00c0*/  @P1 BRA `(.L_x_1) ;  /* 0x00000000007c1947 */ /* 0x000fea0003800000 */
[----:B------:R-:W-:-:S13]  /*00d0*/  ELECT P1, URZ, PT ;  /* 0x0000000000ff782f */ /* 0x000fda0003820000 */
[----:B------:R-:W-:Y:S05]  /*00e0*/  @!P1 BRA `(.L_x_2) ;  /* 0x0000000000849947 */ /* 0x000fea0003800000 */
[----:B------:R-:W-:Y:S01]  /*00f0*/  UMOV UR5, 0x4 ;  /* 0x0000000400057882 */ /* 0x000fe20000000000 */
[----:B------:R-:W-:Y:S01]  /*0100*/  HFMA2 R5, -RZ, RZ, 0, 5.9604644775390625e-08 ;  /* 0x00000001ff057431 */ /* 0x000fe200000001ff */
[----:B------:R-:W-:-:S03]  /*0110*/  MOV R3, 0xf ;  /* 0x0000000f00037802 */ /* 0x000fc60000000f00 */
[----:B------:R-:W-:Y:S04]  /*0120*/  DEPBAR.LE SB1, 0x36 ;  /* 0x00009d800000791a */ /* 0x000fe80000000000 */
[----:B------:R-:W1:Y:S02]  /*0130*/  UTCATOMSWS.FIND_AND_SET.ALIGN UP0, UR5, UR5 ;  /* 0x00000005000575e3 */ /* 0x000e640008000800 */
[----:B-1----:R-:W-:-:S04]  /*0140*/  PLOP3.LUT P1, PT, PT, PT, UP0, 0x80, 0x8 ;  /* 0x000000000008781c */ /* 0x002fc80003f2f008 */
[----:B------:R-:W-:-:S04]  /*0150*/  SEL R2, RZ, 0xffffffff, !P1 ;  /* 0xffffffffff027807 */ /* 0x000fc80004800000 */
[----:B------:R-:W-:Y:S02]  /*0160*/  ISETP.NE.AND P1, PT, R2, RZ, PT ;  /* 0x000000ff0200720c */ /* 0x000fe40003f25270 */
[----:B------:R-:W-:-:S11]  /*0170*/  MOV R2, UR5 ;  /* 0x0000000500027c02 */ /* 0x000fd60008000f00 */
[----:B------:R-:W-:Y:S05]  /*0180*/  @P1 BRA `(.L_x_3) ;  /* 0x0000000000241947 */ /* 0x000fea0003800000 */
.L_x_4:
[----:B------:R-:W-:Y:S05]  /*0190*/  NANOSLEEP 0x64 ;  /* 0x000000640000795d */ /* 0x000fea0003800000 */
[----:B------:R-:W-:-:S05]  /*01a0*/  UMOV UR5, 0x4 ;  /* 0x0000000400057882 */ /* 0x000fca0000000000 */
[----:B------:R-:W-:Y:S04]  /*01b0*/  DEPBAR.LE SB1, 0x36 ;  /* 0x00009d800000791a */ /* 0x000fe80000000000 */
[----:B------:R-:W1:Y:S02]  /*01c0*/  UTCATOMSWS.FIND_AND_SET.ALIGN UP0, UR5, UR5 ;  /* 0x00000005000575e3 */ /* 0x000e640008000800 */
[----:B-1----:R-:W-:-:S04]  /*01d0*/  PLOP3.LUT P1, PT, PT, PT, UP0, 0x80, 0x8 ;  /* 0x000000000008781c */ /* 0x002fc80003f2f008 */
[----:B------:R-:W-:-:S04]  /*01e0*/  SEL R2, RZ, 0xffffffff, !P1 ;  /* 0xffffffffff027807 */ /* 0x000fc80004800000 */
[----:B------:R-:W-:Y:S02]  /*01f0*/  ISETP.NE.AND P1, PT, R2, RZ, PT ;  /* 0x000000ff0200720c */ /* 0x000fe40003f25270 */
[----:B------:R-:W-:-:S11]  /*0200*/  MOV R2, UR5 ;  /* 0x0000000500027c02 */ /* 0x000fd60008000f00 */
[----:B------:R-:W-:Y:S05]  /*0210*/  @!P1 BRA `(.L_x_4) ;  /* 0xfffffffc00dc9947 */ /* 0x000fea000383ffff */
.L_x_3:
[C---:B------:R-:W-:Y:S01]  /*0220*/  IADD3 R4, PT, PT, R2.reuse, 0x10, RZ ;  /* 0x0000001002047810 */ /* 0x040fe20007ffe0ff */
[----:B------:R-:W-:Y:S01]  /*0230*/  UMOV UR5, 0x50 ;  /* 0x0000005000057882 */ /* 0x000fe20000000000 */
[----:B------:R-:W-:Y:S01]  /*0240*/  SHF.L.U32 R3, R3, R2, RZ ;  /* 0x0000000203037219 */ /* 0x000fe200000006ff */
[----:B------:R-:W-:Y:S01]  /*0250*/  ULEA UR5, UR6, UR5, 0x18 ;  /* 0x0000000506057291 */ /* 0x000fe2000f8ec0ff */
[----:B------:R-:W-:Y:S02]  /*0260*/  SHF.L.U32 R4, R5, R4, RZ ;  /* 0x0000000405047219 */ /* 0x000fe400000006ff */
[----:B------:R-:W-:Y:S02]  /*0270*/  SHF.L.U32 R2, R2, 0x5, RZ ;  /* 0x0000000502027819 */ /* 0x000fe400000006ff */
[----:B------:R-:W-:-:S05]  /*0280*/  LOP3.LUT R3, R4, R3, RZ, 0xfc, !PT ;  /* 0x0000000304037212 */ /* 0x000fca00078efcff */
[----:B------:R1:W-:Y:S04]  /*0290*/  ATOMS.OR RZ, [UR5], R3 ;  /* 0x00000003ffff798c */ /* 0x0003e8000b000005 */
[----:B------:R1:W-:Y:S01]  /*02a0*/  STS [UR4], R2 ;  /* 0x00000002ff007988 */ /* 0x0003e20008000804 */
[----:B------:R-:W-:Y:S05]  /*02b0*/  BRA `(.L_x_2) ;  /* 0x0000000000107947 */ /* 0x000fea0003800000 */
.L_x_1:
[----:B------:R-:W-:-:S05]  /*02c0*/  MOV R2, 0xffffffff ;  /* 0xffffffff00027802 */ /* 0x000fca0000000f00 */
[----:B------:R1:W-:Y:S02]  /*02d0*/  STS [UR4], R2 ;  /* 0x00000002ff007988 */ /* 0x0003e40008000804 */
[----:B-1----:R-:W-:-:S07]  /*02e0*/  MOV R2, 0x300 ;  /* 0x0000030000027802 */ /* 0x002fce0000000f00 */
[----:B0-----:R-:W-:Y:S05]  /*02f0*/  CALL.REL.NOINC `($__internal_1_$__cuda_sm10x_tcgen05_guardrail_trap_phase_invalid_during_alloc) ;  /* 0x0000004000b07944 */ /* 0x001fea0003c00000 */
.L_x_2:
[----:B------:R-:W-:Y:S05]  /*0300*/  WARPSYNC.ALL ;  /* 0x0000000000007948 */ /* 0x000fea0003800000 */
[----:B------:R-:W-:Y:S01]  /*0310*/  NOP ;  /* 0x0000000000007918 */ /* 0x000fe20000000000 */
.L_x_0:
[----:B-1----:R-:W1:Y:S01]  /*0320*/  S2R R2, SR_CTAID.X ;  /* 0x0000000000027919 */ /* 0x002e620000002500 */
[----:B------:R-:W2:Y:S01]  /*0330*/  S2UR UR7, SR_CTAID.Y ;  /* 0x00000000000779c3 */ /* 0x000ea20000002600 */
[----:B------:R-:W2:Y:S01]  /*0340*/  LDCU.64 UR4, c[0x0][0x3b0] ;  /* 0x00007600ff0477ac */ /* 0x000ea20008000a00 */
[----:B------:R-:W-:Y:S02]  /*0350*/  LOP3.LUT R3, R0, 0x7f, RZ, 0xc0, !PT ;  /* 0x0000007f00037812 */ /* 0x000fe400078ec0ff */
[----:B------:R-:W-:Y:S01]  /*0360*/  SHF.R.U32.HI R4, RZ, 0x7, R0 ;  /* 0x00000007ff047819 */ /* 0x000fe20000011600 */
[----:B------:R-:W-:Y:S01]  /*0370*/  UMOV UR11, 0x400 ;  /* 0x00000400000b7882 */ /* 0x000fe20000000000 */
[----:B------:R-:W3:Y:S02]  /*0380*/  LDCU.64 UR22, c[0x0][0x358] ;  /* 0x00006b00ff1677ac */ /* 0x000ee40008000a00 */
[----:B------:R-:W4:Y:S01]  /*0390*/  S2UR UR6, SR_CgaCtaId ;  /* 0x00000000000679c3 */ /* 0x000f220000008800 */
[----:B------:R-:W-:-:S07]  /*03a0*/  SGXT.U32 R4, R4, 0x1 ;  /* 0x000000010404781a */ /* 0x000fce0000000000 */
[----:B------:R-:W0:Y:S08]  /*03b0*/  LDC.64 R20, c[0x0][0x380] ;  /* 0x0000e000ff147b82 */ /* 0x000e300000000a00 */
[----:B------:R-:W3:Y:S01]  /*03c0*/  LDC R14, c[0x0][0x3b8] ;  /* 0x0000ee00ff0e7b82 */ /* 0x000ee20000000800 */
[----:B--2---:R-:W-:-:S04]  /*03d0*/  UIMAD UR4, UR7, UR4, URZ ;  /* 0x00000004070472a4 */ /* 0x004fc8000f8e02ff */
[----:B------:R-:W-:Y:S01]  /*03e0*/  USHF.L.U32 UR8, UR4, 0x1, URZ ;  /* 0x0000000104087899 */ /* 0x000fe200080006ff */
[----:B-1----:R-:W-:Y:S01]  /*03f0*/  LEA R3, R2, R3, 0x7 ;  /* 0x0000000302037211 */ /* 0x002fe200078e38ff */
[----:B----4-:R-:W-:Y:S01]  /*0400*/  ULEA UR11, UR6, UR11, 0x18 ;  /* 0x0000000b060b7291 */ /* 0x010fe2000f8ec0ff */
[----:B------:R-:W-:Y:S03]  /*0410*/  BAR.SYNC.DEFER_BLOCKING 0x0 ;  /* 0x0000000000007b1d */ /* 0x000fe60000010000 */
[----:B------:R-:W-:Y:S01]  /*0420*/  IMAD R2, R3, UR5, RZ ;  /* 0x0000000503027c24 */ /* 0x000fe2000f8e02ff */
[----:B------:R-:W-:-:S04]  /*0430*/  UIMAD.WIDE UR4, UR4, 0x2, URZ ;  /* 0x00000002040478a5 */ /* 0x000fc8000f8e02ff */
[----:B------:R-:W1:Y:S01]  /*0440*/  LDC.64 R38, c[0x0][0x3c0] ;  /* 0x0000f000ff267b82 */ /* 0x000e620000000a00 */
[C---:B------:R-:W-:Y:S01]  /*0450*/  SHF.L.U32 R5, R2.reuse, 0x1, RZ ;  /* 0x0000000102057819 */ /* 0x040fe200000006ff */
[----:B------:R-:W-:-:S03]  /*0460*/  IMAD.HI R2, R2, 0x2, RZ ;  /* 0x0000000202027827 */ /* 0x000fc600078e02ff */
[----:B0-----:R-:W-:Y:S01]  /*0470*/  IADD3 R20, P1, P2, R5, UR8, R20 ;  /* 0x0000000805147c10 */ /* 0x001fe2000fa3e014 */
[----:B---3--:R-:W-:-:S03]  /*0480*/  IMAD R5, R4, R14, RZ ;  /* 0x0000000e04057224 */ /* 0x008fc600078e02ff */
[----:B------:R-:W-:Y:S01]  /*0490*/  IADD3.X R21, PT, PT, R2, UR5, R21, P1, P2 ;  /* 0x0000000502157c10 */ /* 0x000fe20008fe4415 */
[----:B------:R-:W0:Y:S01]  /*04a0*/  LDCU UR4, c[0x0][0x3c8] ;  /* 0x00007900ff0477ac */ /* 0x000e220008000800 */
[C---:B------:R-:W-:Y:S02]  /*04b0*/  LEA R2, R14.reuse, R5, 0x1 ;  /* 0x000000050e027211 */ /* 0x040fe400078e08ff */
[C---:B------:R-:W-:Y:S01]  /*04c0*/  LEA R4, P1, R5.reuse, R20, 0x1 ;  /* 0x0000001405047211 */ /* 0x040fe200078208ff */
[----:B------:R-:W2:Y:S01]  /*04d0*/  LDS R22, [UR11] ;  /* 0x0000000bff167984 */ /* 0x000ea20008000800 */
[----:B------:R-:W-:Y:S01]  /*04e0*/  LEA R9, R14, R2, 0x1 ;  /* 0x000000020e097211 */ /* 0x000fe200078e08ff */
[----:B------:R-:W-:Y:S01]  /*04f0*/  BAR.SYNC.DEFER_BLOCKING 0x0 ;  /* 0x0000000000007b1d */ /* 0x000fe20000010000 */
[----:B------:R-:W-:Y:S02]  /*0500*/  LEA R6, P2, R2, R20, 0x1 ;  /* 0x0000001402067211 */ /* 0x000fe400078408ff */
[----:B------:R-:W-:-:S02]  /*0510*/  LEA.HI.X.SX32 R5, R5, R21, 0x1, P1 ;  /* 0x0000001505057211 */ /* 0x000fc400008f0eff */
[----:B------:R-:W-:Y:S02]  /*0520*/  LEA R11, R14, R9, 0x1 ;  /* 0x000000090e0b7211 */ /* 0x000fe400078e08ff */
[CC--:B------:R-:W-:Y:S02]  /*0530*/  LEA R8, P1, R9.reuse, R20.reuse, 0x1 ;  /* 0x0000001409087211 */ /* 0x0c0fe400078208ff */
[-C--:B------:R-:W-:Y:S02]  /*0540*/  LEA.HI.X.SX32 R7, R2, R21.reuse, 0x1, P2 ;  /* 0x0000001502077211 */ /* 0x080fe400010f0eff */
[----:B------:R-:W-:Y:S02]  /*0550*/  LEA.HI.X.SX32 R9, R9, R21, 0x1, P1 ;  /* 0x0000001509097211 */ /* 0x000fe400008f0eff */
[----:B------:R-:W-:Y:S02]  /*0560*/  LEA R2, R14, R11, 0x1 ;  /* 0x0000000b0e027211 */ /* 0x000fe400078e08ff */
[----:B------:R-:W-:-:S02]  /*0570*/  LEA R10, P1, R11, R20, 0x1 ;  /* 0x000000140b0a7211 */ /* 0x000fc400078208ff */
[----:B------:R-:W-:Y:S02]  /*0580*/  LEA R15, R14, R2, 0x1 ;  /* 0x000000020e0f7211 */ /* 0x000fe400078e08ff */
[----:B------:R-:W-:Y:S02]  /*0590*/  LEA.HI.X.SX32 R11, R11, R21, 0x1, P1 ;  /* 0x000000150b0b7211 */ /* 0x000fe400008f0eff */
[----:B------:R-:W-:Y:S02]  /*05a0*/  LEA R12, P1, R2, R20, 0x1 ;  /* 0x00000014020c7211 */ /* 0x000fe400078208ff */
[----:B------:R-:W-:Y:S01]  /*05b0*/  LEA R16, R14, R15, 0x1 ;  /* 0x0000000f0e107211 */ /* 0x000fe200078e08ff */
[----:B------:R3:W5:Y:S01]  /*05c0*/  LDG.E.U16 R17, desc[UR22][R4.64] ;  /* 0x0000001604117981 */ /* 0x000762000c1e1500 */
[----:B------:R-:W-:Y:S02]  /*05d0*/  LEA.HI.X.SX32 R13, R2, R21, 0x1, P1 ;  /* 0x00000015020d7211 */ /* 0x000fe400008f0eff */
[----:B------:R-:W-:Y:S01]  /*05e0*/  LEA R2, R14, R16, 0x1 ;  /* 0x000000100e027211 */ /* 0x000fe200078e08ff */
[----:B------:R4:W5:Y:S01]  /*05f0*/  LDG.E.U16 R18, desc[UR22][R6.64] ;  /* 0x0000001606127981 */ /* 0x000962000c1e1500 */
[----:B------:R-:W-:-:S03]  /*0600*/  LEA R14, P2, R16, R20, 0x1 ;  /* 0x00000014100e7211 */ /* 0x000fc600078408ff */
[----:B------:R0:W5:Y:S01]  /*0610*/  LDG.E.U16 R19, desc[UR22][R8.64] ;  /* 0x0000001608137981 */ /* 0x000162000c1e1500 */
[----:B---3--:R-:W-:-:S03]  /*0620*/  LEA R4, P1, R15, R20, 0x1 ;  /* 0x000000140f047211 */ /* 0x008fc600078208ff */
[----:B------:R3:W5:Y:S01]  /*0630*/  LDG.E.U16 R10, desc[UR22][R10.64] ;  /* 0x000000160a0a7981 */ /* 0x000762000c1e1500 */
[-C--:B------:R-:W-:Y:S02]  /*0640*/  LEA.HI.X.SX32 R5, R15, R21.reuse, 0x1, P1 ;  /* 0x000000150f057211 */ /* 0x080fe400008f0eff */
[----:B----4-:R-:W-:Y:S01]  /*0650*/  LEA R6, P1, R2, R20, 0x1 ;  /* 0x0000001402067211 */ /* 0x010fe200078208ff */
[----:B-1----:R-:W-:Y:S01]  /*0660*/  IMAD R38, R38, UR7, RZ ;  /* 0x0000000726267c24 */ /* 0x002fe2000f8e02ff */
[-C--:B------:R-:W-:Y:S01]  /*0670*/  LEA.HI.X.SX32 R15, R16, R21.reuse, 0x1, P2 ;  /* 0x00000015100f7211 */ /* 0x080fe200010f0eff */
[----:B------:R-:W5:Y:S01]  /*0680*/  LDG.E.U16 R12, desc[UR22][R12.64] ;  /* 0x000000160c0c7981 */ /* 0x000f62000c1e1500 */
[----:B------:R-:W-:Y:S02]  /*0690*/  LEA.HI.X.SX32 R7, R2, R21, 0x1, P1 ;  /* 0x0000001502077211 */ /* 0x000fe400008f0eff */
[----:B------:R-:W1:Y:S01]  /*06a0*/  LDC.64 R20, c[0x0][0x388] ;  /* 0x0000e200ff147b82 */ /* 0x000e620000000a00 */
[----:B0-----:R-:W-:Y:S01]  /*06b0*/  SHF.R.S32.HI R8, RZ, 0x7, R0 ;  /* 0x00000007ff087819 */ /* 0x001fe20000011400 */
[----:B------:R0:W5:Y:S01]  /*06c0*/  LDG.E.U16 R16, desc[UR22][R4.64] ;  /* 0x0000001604107981 */ /* 0x000162000c1e1500 */
[----:B------:R-:W-:-:S02]  /*06d0*/  LOP3.LUT R2, R0, 0x3f, RZ, 0xc0, !PT ;  /* 0x0000003f00027812 */ /* 0x000fc400078ec0ff */
[----:B------:R-:W-:Y:S01]  /*06e0*/  SGXT R8, R8, 0x1 ;  /* 0x000000010808781a */ /* 0x000fe20000000200 */
[----:B------:R4:W5:Y:S01]  /*06f0*/  LDG.E.U16 R7, desc[UR22][R6.64] ;  /* 0x0000001606077981 */ /* 0x000962000c1e1500 */
[----:B---3--:R-:W-:Y:S02]  /*0700*/  SHF.L.U32 R11, R2, 0x1, RZ ;  /* 0x00000001020b7819 */ /* 0x008fe400000006ff */
[C---:B------:R-:W-:Y:S01]  /*0710*/  LOP3.LUT R9, R0.reuse, 0xf, RZ, 0xc0, !PT ;  /* 0x0000000f00097812 */ /* 0x040fe200078ec0ff */
[----:B------:R3:W5:Y:S01]  /*0720*/  LDG.E.U16 R14, desc[UR22][R14.64] ;  /* 0x000000160e0e7981 */ /* 0x000762000c1e1500 */
[----:B0-----:R-:W-:Y:S02]  /*0730*/  SHF.R.U32.HI R5, RZ, 0x4, R0 ;  /* 0x00000004ff057819 */ /* 0x001fe40000011600 */
[----:B------:R-:W-:Y:S01]  /*0740*/  LOP3.LUT R11, R11, 0x90, R8, 0x78, !PT ;  /* 0x000000900b0b7812 */ /* 0x000fe200078e7808 */
[----:B------:R-:W-:Y:S01]  /*0750*/  IMAD R9, R9, UR4, RZ ;  /* 0x0000000409097c24 */ /* 0x000fe2000f8e02ff */
[----:B------:R-:W-:-:S02]  /*0760*/  LOP3.LUT R4, R0, 0x40, RZ, 0xc0, !PT ;  /* 0x0000004000047812 */ /* 0x000fc400078ec0ff */
[----:B------:R-:W-:Y:S02]  /*0770*/  SHF.R.U32.HI R8, RZ, 0x5, R0 ;  /* 0x00000005ff087819 */ /* 0x000fe40000011600 */
[----:B----4-:R-:W-:Y:S02]  /*0780*/  SGXT.U32 R6, R5, 0x4 ;  /* 0x000000040506781a */ /* 0x010fe40000000000 */
[----:B------:R-:W-:Y:S02]  /*0790*/  R2UR UR21, R8 ;  /* 0x00000000081572ca */ /* 0x000fe400000e0000 */
[----:B------:R-:W-:Y:S01]  /*07a0*/  LEA R11, R4, R11, 0x5 ;  /* 0x0000000b040b7211 */ /* 0x000fe200078e28ff */
[----:B------:R-:W-:Y:S01]  /*07b0*/  IMAD R8, R6, R39, RZ ;  /* 0x0000002706087224 */ /* 0x000fe200078e02ff */
[----:B------:R-:W-:Y:S02]  /*07c0*/  SHF.L.U32 R4, R9, 0x1, RZ ;  /* 0x0000000109047819 */ /* 0x000fe400000006ff */
[----:B------:R-:W-:-:S02]  /*07d0*/  SHF.L.U32 R5, R38, 0x1, RZ ;  /* 0x0000000126057819 */ /* 0x000fc400000006ff */
[----:B------:R-:W-:Y:S02]  /*07e0*/  LEA.HI R6, R0, 0x30, RZ, 0x1c ;  /* 0x0000003000067811 */ /* 0x000fe400078fe0ff */
[----:B-1----:R-:W-:Y:S02]  /*07f0*/  IADD3 R57, P1, P2, R4, R20, R5 ;  /* 0x0000001404397210 */ /* 0x002fe40007a3e005 */
[----:B------:R-:W-:Y:S01]  /*0800*/  LEA R4, R39, R8, 0x4 ;  /* 0x0000000827047211 */ /* 0x000fe200078e20ff */
[----:B------:R-:W-:-:S03]  /*0810*/  IMAD.HI R9, R9, 0x2, RZ ;  /* 0x0000000209097827 */ /* 0x000fc600078e02ff */
[----:B------:R-:W-:Y:S01]  /*0820*/  LEA R5, R39, R4, 0x4 ;  /* 0x0000000427057211 */ /* 0x000fe200078e20ff */
[----:B------:R-:W-:-:S04]  /*0830*/  IMAD.HI R38, R38, 0x2, RZ ;  /* 0x0000000226267827 */ /* 0x000fc800078e02ff */
[----:B------:R-:W-:Y:S01]  /*0840*/  IMAD R6, R6, R39, RZ ;  /* 0x0000002706067224 */ /* 0x000fe200078e02ff */
[----:B------:R-:W-:Y:S02]  /*0850*/  IADD3.X R9, PT, PT, R9, R21, R38, P1, P2 ;  /* 0x0000001509097210 */ /* 0x000fe40000fe4426 */
[-C--:B------:R-:W-:Y:S02]  /*0860*/  LEA R56, P3, R5, R57.reuse, 0x1 ;  /* 0x0000003905387211 */ /* 0x080fe400078608ff */
[-C--:B------:R-:W-:Y:S02]  /*0870*/  LEA R60, P1, R8, R57.reuse, 0x1 ;  /* 0x00000039083c7211 */ /* 0x080fe400078208ff */
[-C--:B------:R-:W-:Y:S02]  /*0880*/  LEA R58, P2, R4, R57.reuse, 0x1 ;  /* 0x00000039043a7211 */ /* 0x080fe400078408ff */
[----:B------:R-:W-:Y:S02]  /*0890*/  LEA R54, P4, R6, R57, 0x1 ;  /* 0x0000003906367211 */ /* 0x000fe400078808ff */
[----:B--2---:R-:W-:-:S02]  /*08a0*/  R2UR UR10, R22 ;  /* 0x00000000160a72ca */ /* 0x004fc400000e0000 */
[-C--:B------:R-:W-:Y:S02]  /*08b0*/  LEA.HI.X.SX32 R57, R5, R9.reuse, 0x1, P3 ;  /* 0x0000000905397211 */ /* 0x080fe400018f0eff */
[-C--:B------:R-:W-:Y:S02]  /*08c0*/  LEA.HI.X.SX32 R61, R8, R9.reuse, 0x1, P1 ;  /* 0x00000009083d7211 */ /* 0x080fe400008f0eff */
[-C--:B------:R-:W-:Y:S02]  /*08d0*/  LEA.HI.X.SX32 R59, R4, R9.reuse, 0x1, P2 ;  /* 0x00000009043b7211 */ /* 0x080fe400010f0eff */
[----:B------:R-:W-:Y:S02]  /*08e0*/  LEA.HI.X.SX32 R55, R6, R9, 0x1, P4 ;  /* 0x0000000906377211 */ /* 0x000fe400020f0eff */
[----:B------:R-:W-:Y:S01]  /*08f0*/  LOP3.LUT R5, R11, 0x20, RZ, 0x3c, !PT ;  /* 0x000000200b057812 */ /* 0x000fe200078e3cff */
[----:B---3--:R-:W-:Y:S06]  /*0900*/  @P0 BRA `(.L_x_5) ;  /* 0x0000000000180947 */ /* 0x008fec0003800000 */
[----:B------:R-:W-:Y:S01]  /*0910*/  ELECT P1, URZ, PT ;  /* 0x0000000000ff782f */ /* 0x000fe20003820000 */
[----:B------:R-:W-:Y:S01]  /*0920*/  HFMA2 R4, -RZ, RZ, 0, 5.9604644775390625e-08 ;  /* 0x00000001ff047431 */ /* 0x000fe200000001ff */
[----:B------:R-:W-:Y:S01]  /*0930*/  UMOV UR4, 0x40 ;  /* 0x0000004000047882 */ /* 0x000fe20000000000 */
[----:B------:R-:W-:Y:S01]  /*0940*/  UVIRTCOUNT.DEALLOC.SMPOOL 0x80 ;  /* 0x000000800000784c */ /* 0x000fe20000000000 */
[----:B------:R-:W-:-:S09]  /*0950*/  ULEA UR4, UR6, UR4, 0x18 ;  /* 0x0000000406047291 */ /* 0x000fd2000f8ec0ff */
[----:B------:R0:W-:Y:S03]  /*0960*/  @P1 STS.U8 [UR4], R4 ;  /* 0x00000004ff001988 */ /* 0x0001e60008000004 */
.L_x_5:
[----:B------:R-:W-:Y:S01]  /*0970*/  USHF.L.U32 UR4, UR21, 0x15, URZ ;  /* 0x0000001515047899 */ /* 0x000fe200080006ff */
[C---:B0-----:R-:W-:Y:S01]  /*0980*/  LOP3.LUT R4, R11.reuse, 0x40, RZ, 0x3c, !PT ;  /* 0x000000400b047812 */ /* 0x041fe200078e3cff */
[----:B------:R-:W-:Y:S01]  /*0990*/  ULOP3.LUT UR18, UR21, 0x4, URZ, 0xc0, !UPT ;  /* 0x0000000415127892 */ /* 0x000fe2000f8ec0ff */
[----:B------:R-:W-:Y:S01]  /*09a0*/  LOP3.LUT R6, R11, 0x60, RZ, 0x3c, !PT ;  /* 0x000000600b067812 */ /* 0x000fe200078e3cff */
[----:B------:R-:W-:Y:S01]  /*09b0*/  ULOP3.LUT UR6, UR4, 0x600000, URZ, 0xc0, !UPT ;  /* 0x0060000004067892 */ /* 0x000fe2000f8ec0ff */
[----:B------:R-:W-:Y:S01]  /*09c0*/  LOP3.LUT P1, RZ, R0, 0xff, RZ, 0xc0, !PT ;  /* 0x000000ff00ff7812 */ /* 0x000fe2000782c0ff */
[----:B-----5:R-:W-:Y:S01]  /*09d0*/  STS.U16 [R11+UR11], R17 ;  /* 0x000000110b007988 */ /* 0x020fe2000800040b */
[----:B------:R-:W-:Y:S01]  /*09e0*/  UMOV UR5, 0x1 ;  /* 0x0000000100057882 */ /* 0x000fe20000000000 */
[----:B------:R-:W-:Y:S01]  /*09f0*/  UIADD3 UR12, UPT, UPT, UR10, UR6, URZ ;  /* 0x000000060a0c7290 */ /* 0x000fe2000fffe0ff */
[----:B------:R-:W-:Y:S01]  /*0a00*/  PRMT R9, RZ, 0x7610, R9 ;  /* 0x00007610ff097816 */ /* 0x000fe20000000009 */
[----:B------:R0:W-:Y:S01]  /*0a10*/  STS.U16 [R11+UR11+0x400], R12 ;  /* 0x0004000c0b007988 */ /* 0x0001e2000800040b */
[----:B------:R-:W-:Y:S01]  /*0a20*/  UIADD3 UR14, UPT, UPT, UR11, 0x2800, URZ ;  /* 0x000028000b0e7890 */ /* 0x000fe2000fffe0ff */
[----:B------:R-:W-:Y:S01]  /*0a30*/  PRMT R13, RZ, 0x7610, R13 ;  /* 0x00007610ff0d7816 */ /* 0x000fe2000000000d */
[----:B------:R-:W-:Y:S01]  /*0a40*/  ULEA UR12, UR18, UR12, 0x1 ;  /* 0x0000000c120c7291 */ /* 0x000fe2000f8e08ff */
[----:B------:R-:W-:Y:S01]  /*0a50*/  STS.U16 [R5+UR11+0x100], R18 ;  /* 0x0001001205007988 */ /* 0x000fe2000800040b */
[----:B------:R-:W1:Y:S03]  /*0a60*/  LDCU UR19, c[0x0][0x3f0] ;  /* 0x00007e00ff1377ac */ /* 0x000e660008000800 */
[----:B------:R2:W-:Y:S01]  /*0a70*/  STS.U16 [R5+UR11+0x500], R16 ;  /* 0x0005001005007988 */ /* 0x0005e2000800040b */
[----:B------:R-:W-:Y:S01]  /*0a80*/  VOTEU.ALL UP0, P1 ;  /* 0x0000000000ff7886 */ /* 0x000fe20000800000 */
[----:B------:R-:W-:Y:S01]  /*0a90*/  VOTEU.ALL UP1, P1 ;  /* 0x0000000000ff7886 */ /* 0x000fe20000820000 */
[----:B0-----:R-:W-:Y:S01]  /*0aa0*/  PRMT R11, RZ, 0x7610, R11 ;  /* 0x00007610ff0b7816 */ /* 0x001fe2000000000b */
[----:B------:R-:W-:Y:S02]  /*0ab0*/  STS.U16 [R4+UR11+0x200], R19 ;  /* 0x0002001304007988 */ /* 0x000fe4000800040b */
[----:B------:R-:W-:-:S04]  /*0ac0*/  @!UP0 UIADD3 UR8, UPT, UPT, -UR5, 0x100000, URZ ;  /* 0x0010000005088890 */ /* 0x000fc8000fffe1ff */
[----:B------:R-:W-:Y:S02]  /*0ad0*/  @!UP0 USHF.L.U32 UR9, UR8, 0xb, URZ ;  /* 0x0000000b08098899 */ /* 0x000fe400080006ff */
[----:B------:R-:W-:Y:S01]  /*0ae0*/  @!UP0 USHF.L.U32 UR8, UR8, 0x1, URZ ;  /* 0x0000000108088899 */ /* 0x000fe200080006ff */
[----:B------:R0:W-:Y:S01]  /*0af0*/  STS.U16 [R4+UR11+0x600], R14 ;  /* 0x0006000e04007988 */ /* 0x0001e2000800040b */
[----:B--2---:R-:W-:-:S03]  /*0b00*/  PRMT R5, RZ, 0x7610, R5 ;  /* 0x00007610ff057816 */ /* 0x004fc60000000005 */
[----:B------:R-:W-:Y:S01]  /*0b10*/  STS.U16 [R6+UR11+0x300], R10 ;  /* 0x0003000a06007988 */ /* 0x000fe2000800040b */
[----:B-1----:R-:W-:-:S03]  /*0b20*/  ISETP.LT.AND P2, PT, RZ, UR19, PT ;  /* 0x00000013ff007c0c */ /* 0x002fc6000bf41270 */
[----:B------:R1:W-:Y:S01]  /*0b30*/  STS.U16 [R6+UR11+0x700], R7 ;  /* 0x0007000706007988 */ /* 0x0003e2000800040b */
[----:B------:R-:W-:Y:S01]  /*0b40*/  STTM.x8 tmem[UR12], RZ ;  /* 0x000000ff000079ed */ /* 0x000fe200081c000c */
[----:B------:R-:W2:Y:S02]  /*0b50*/  FENCE.VIEW.ASYNC.T ;  /* 0x00000000000073c6 */ /* 0x000ea40000000200 */
[----:B--2---:R-:W-:Y:S06]  /*0b60*/  BAR.SYNC.DEFER_BLOCKING 0x0 ;  /* 0x0000000000007b1d */ /* 0x004fec0000010000 */
[----:B------:R-:W2:Y:S02]  /*0b70*/  FENCE.VIEW.ASYNC.S ;  /* 0x00000000000073c6 */ /* 0x000ea40000000000 */
[----:B--2---:R2:W3:Y:S02]  /*0b80*/  @!UP1 SYNCS.EXCH.64 URZ, [UR14], UR8 ;  /* 0x000000080eff95b2 */ /* 0x0044e40008000100 */
[----:B---3--:R-:W-:Y:S06]  /*0b90*/  BAR.SYNC.DEFER_BLOCKING 0x0 ;  /* 0x0000000000007b1d */ /* 0x008fec0000010000 */
[----:B------:R-:W3:Y:S04]  /*0ba0*/  @P2 LDG.E.U16 R5, desc[UR22][R60.64] ;  /* 0x000000163c052981 */ /* 0x000ee8000c1e1500 */
[----:B------:R-:W4:Y:S04]  /*0bb0*/  @P2 LDG.E.U16 R9, desc[UR22][R58.64] ;  /* 0x000000163a092981 */ /* 0x000f28000c1e1500 */
[----:B------:R-:W4:Y:S04]  /*0bc0*/  @P2 LDG.E.U16 R11, desc[UR22][R56.64] ;  /* 0x00000016380b2981 */ /* 0x000f28000c1e1500 */
[----:B------:R-:W4:Y:S01]  /*0bd0*/  @P2 LDG.E.U16 R13, desc[UR22][R54.64] ;  /* 0x00000016360d2981 */ /* 0x000f22000c1e1500 */
[----:B0-----:R-:W-:Y:S01]  /*0be0*/  SHF.R.S32.HI R4, RZ, 0x6, R0 ;  /* 0x00000006ff047819 */ /* 0x001fe20000011400 */
[----:B------:R-:W-:Y:S01]  /*0bf0*/  VOTEU.ALL UP1, P1 ;  /* 0x0000000000ff7886 */ /* 0x000fe20000820000 */
[----:B--2---:R-:W-:-:S04]  /*0c00*/  @!UP0 UIADD3 UR8, UPT, UPT, -UR5, 0x100000, URZ ;  /* 0x0010000005088890 */ /* 0x004fc8000fffe1ff */
[----:B------:R-:W-:Y:S02]  /*0c10*/  @!UP0 USHF.L.U32 UR9, UR8, 0xb, URZ ;  /* 0x0000000b08098899 */ /* 0x000fe400080006ff */
[----:B------:R-:W-:Y:S02]  /*0c20*/  @!UP0 USHF.L.U32 UR8, UR8, 0x1, URZ ;  /* 0x0000000108088899 */ /* 0x000fe400080006ff */
[----:B------:R-:W-:Y:S01]  /*0c30*/  UIADD3 UR29, UPT, UPT, UR10, 0x10, URZ ;  /* 0x000000100a1d7890 */ /* 0x000fe2000fffe0ff */
[----:B------:R-:W-:Y:S01]  /*0c40*/  SGXT R4, R4, 0x1 ;  /* 0x000000010404781a */ /* 0x000fe20000000200 */
[----:B------:R-:W-:Y:S02]  /*0c50*/  UIADD3 UR20, UPT, UPT, UR11, 0x1800, URZ ;  /* 0x000018000b147890 */ /* 0x000fe4000fffe0ff */
[----:B------:R-:W-:-:S04]  /*0c60*/  @!UP0 UIADD3 UR4, UPT, UPT, -UR5, 0x100000, URZ ;  /* 0x0010000005048890 */ /* 0x000fc8000fffe1ff */
[----:B------:R-:W-:Y:S02]  /*0c70*/  @!UP0 USHF.L.U32 UR5, UR4, 0xb, URZ ;  /* 0x0000000b04058899 */ /* 0x000fe400080006ff */
[----:B------:R-:W-:Y:S02]  /*0c80*/  @!UP0 USHF.L.U32 UR4, UR4, 0x1, URZ ;  /* 0x0000000104048899 */ /* 0x000fe400080006ff */
[----:B------:R-:W-:Y:S01]  /*0c90*/  UIADD3 UR13, UPT, UPT, UR6, UR29, URZ ;  /* 0x0000001d060d7290 */ /* 0x000fe2000fffe0ff */
[----:B------:R-:W-:Y:S02]  /*0ca0*/  SHF.L.U32 R38, R0, 0x1, RZ ;  /* 0x0000000100267819 */ /* 0x000fe400000006ff */
[----:B-1----:R-:W-:Y:S01]  /*0cb0*/  LOP3.LUT R7, R4, 0x90, RZ, 0xc0, !PT ;  /* 0x0000009004077812 */ /* 0x002fe200078ec0ff */
[----:B------:R-:W-:Y:S01]  /*0cc0*/  ULEA UR13, UR18, UR13, 0x12 ;  /* 0x0000000d120d7291 */ /* 0x000fe2000f8e90ff */
[----:B------:R-:W-:Y:S02]  /*0cd0*/  ISETP.EQ.U32.AND P3, PT, RZ, UR21, P2 ;  /* 0x00000015ff007c0c */ /* 0x000fe40009762070 */
[----:B------:R-:W-:Y:S01]  /*0ce0*/  LOP3.LUT R36, R7, 0x17e, R38, 0x78, !PT ;  /* 0x0000017e07247812 */ /* 0x000fe200078e7826 */
[----:B------:R0:W1:Y:S01]  /*0cf0*/  @!UP1 SYNCS.EXCH.64 URZ, [UR11+0x2808], UR8 ;  /* 0x002808080bff95b2 */ /* 0x0000620008000100 */
[----:B------:R-:W-:-:S03]  /*0d00*/  VOTEU.ALL UP1, P1 ;  /* 0x0000000000ff7886 */ /* 0x000fc60000820000 */
[----:B---3--:R0:W-:Y:S04]  /*0d10*/  STS.U16 [R36+UR11+0x1000], R5 ;  /* 0x0010000524007988 */ /* 0x0081e8000800040b */
[----:B----4-:R0:W-:Y:S04]  /*0d20*/  STS.U16 [R36+UR11+0x1200], R9 ;  /* 0x0012000924007988 */ /* 0x0101e8000800040b */
[----:B------:R0:W-:Y:S04]  /*0d30*/  STS.U16 [R36+UR11+0x1400], R11 ;  /* 0x0014000b24007988 */ /* 0x0001e8000800040b */
[----:B------:R0:W-:Y:S01]  /*0d40*/  STS.U16 [R36+UR11+0x1600], R13 ;  /* 0x0016000d24007988 */ /* 0x0001e2000800040b */
[----:B-1----:R1:W-:Y:S06]  /*0d50*/  MEMBAR.ALL.CTA ;  /* 0x0000000000007992 */ /* 0x0023ec0000008000 */
[----:B-1----:R-:W-:Y:S04]  /*0d60*/  FENCE.VIEW.ASYNC.S ;  /* 0x00000000000073c6 */ /* 0x002fe80000000000 */
[----:B------:R-:W1:Y:S02]  /*0d70*/  FENCE.VIEW.ASYNC.S ;  /* 0x00000000000073c6 */ /* 0x000e640000000000 */
[----:B-1----:R0:W1:Y:S02]  /*0d80*/  @!UP1 SYNCS.EXCH.64 URZ, [UR11+0x1800], UR4 ;  /* 0x001800040bff95b2 */ /* 0x0020640008000100 */
[----:B-1----:R-:W-:Y:S06]  /*0d90*/  BAR.SYNC.DEFER_BLOCKING 0x0 ;  /* 0x0000000000007b1d */ /* 0x002fec0000010000 */
[----:B0-----:R-:W-:Y:S05]  /*0da0*/  @!P3 BRA `(.L_x_6) ;  /* 0x000000000040b947 */ /* 0x001fea0003800000 */
[----:B------:R-:W-:Y:S02]  /*0db0*/  USHF.R.U32.HI UR8, URZ, 0x4, UR11 ;  /* 0x00000004ff087899 */ /* 0x000fe4000801160b */
[----:B------:R-:W-:Y:S02]  /*0dc0*/  UIADD3 UR4, UPT, UPT, UR11, 0x1000, URZ ;  /* 0x000010000b047890 */ /* 0x000fe4000fffe0ff */
[----:B------:R-:W-:Y:S02]  /*0dd0*/  USGXT.U32 UR8, UR8, 0xe ;  /* 0x0000000e0808789a */ /* 0x000fe40008000000 */
[----:B------:R-:W-:Y:S02]  /*0de0*/  USHF.R.U32.HI UR4, URZ, 0x4, UR4 ;  /* 0x00000004ff047899 */ /* 0x000fe40008011604 */
[----:B------:R-:W-:Y:S02]  /*0df0*/  ULOP3.LUT UR8, UR8, 0x800000, URZ, 0xfc, !UPT ;  /* 0x0080000008087892 */ /* 0x000fe4000f8efcff */
[----:B------:R-:W-:Y:S01]  /*0e00*/  USGXT.U32 UR16, UR4, 0xe ;  /* 0x0000000e0410789a */ /* 0x000fe20008000000 */
[----:B------:R-:W-:-:S02]  /*0e10*/  UMOV UR5, URZ ;  /* 0x000000ff00057c82 */ /* 0x000fc40008000000 */
[----:B------:R-:W-:Y:S01]  /*0e20*/  UMOV UR4, UR20 ;  /* 0x0000001400047c82 */ /* 0x000fe20008000000 */
[----:B------:R-:W-:Y:S01]  /*0e30*/  UMOV UR24, 0x0 ;  /* 0x0000000000187882 */ /* 0x000fe20000000000 */
[----:B------:R-:W-:Y:S01]  /*0e40*/  UMOV UR25, 0x8108010 ;  /* 0x0810801000197882 */ /* 0x000fe20000000000 */
[----:B------:R-:W-:Y:S01]  /*0e50*/  UMOV UR9, 0x40004040 ;  /* 0x4000404000097882 */ /* 0x000fe20000000000 */
[----:B------:R-:W-:Y:S01]  /*0e60*/  UMOV UR17, 0xc0004010 ;  /* 0xc000401000117882 */ /* 0x000fe20000000000 */
[----:B------:R-:W-:Y:S01]  /*0e70*/  UMOV UR4, UR4 ;  /* 0x0000000400047c82 */ /* 0x000fe20008000000 */
[----:B------:R0:W-:Y:S01]  /*0e80*/  UTCHMMA gdesc[UR8], gdesc[UR16], tmem[UR29], tmem[UR24], idesc[UR25], !UPT ;  /* 0x00ff1810080075ea */ /* 0x0001e2000f80001d */
[----:B------:R0:W-:Y:S01]  /*0e90*/  UTCBAR [UR4], URZ ;  /* 0x000000ff040073e9 */ /* 0x0001e200080000ff */
[----:B------:R-:W-:Y:S02]  /*0ea0*/  NOP ;  /* 0x0000000000007918 */ /* 0x000fe40000000000 */
.L_x_6:
[----:B------:R-:W-:Y:S05]  /*0eb0*/  @!P2 BRA `(.L_x_7) ;  /* 0x000000000008a947 */ /* 0x000fea0003800000 */
[----:B------:R-:W1:Y:S02]  /*0ec0*/  SYNCS.PHASECHK.TRANS64.TRYWAIT P4, [UR11+0x1800], RZ ;  /* 0x001800ffff0075a7 */ /* 0x000e64000808110b */
[----:B-1----:R-:W-:Y:S05]  /*0ed0*/  @!P4 BRA `(.L_x_8) ;  /* 0x00000034007cc947 */ /* 0x002fea0003800000 */
.L_x_7:
[----:B------:R-:W-:Y:S01]  /*0ee0*/  BAR.SYNC.DEFER_BLOCKING 0x0 ;  /* 0x0000000000007b1d */ /* 0x000fe20000010000 */
[--C-:B------:R-:W-:Y:S02]  /*0ef0*/  SHF.R.U32.HI R46, RZ, 0x2, R0.reuse ;  /* 0x00000002ff2e7819 */ /* 0x100fe40000011600 */
[----:B------:R-:W-:Y:S02]  /*0f00*/  SHF.R.U32.HI R48, RZ, 0x1, R0 ;  /* 0x00000001ff307819 */ /* 0x000fe40000011600 */
[----:B------:R-:W-:Y:S01]  /*0f10*/  PRMT R65, RZ, 0x7610, R65 ;  /* 0x00007610ff417816 */ /* 0x000fe20000000041 */
[----:B------:R-:W1:Y:S01]  /*0f20*/  LDCU UR15, c[0x0][0x3a8] ;  /* 0x00007500ff0f77ac */ /* 0x000e620008000800 */
[----:B------:R-:W-:Y:S01]  /*0f30*/  PRMT R63, RZ, 0x7610, R63 ;  /* 0x00007610ff3f7816 */ /* 0x000fe2000000003f */
[----:B------:R-:W-:Y:S01]  /*0f40*/  LDTM.16dp32bit_t0_t15.x32 R4, tmem[UR13] ;  /* 0x0000000d000479ee */ /* 0x000fe20008a80000 */
[----:B------:R-:W1:Y:S01]  /*0f50*/  LDTM.16dp32bit_t16_t31.x32 R4, tmem[UR13+0x20] ;  /* 0x0000200d000479ee */ /* 0x000e620008aa0000 */
[----:B0-----:R-:W0:Y:S01]  /*0f60*/  LDCU.64 UR8, c[0x0][0x3d0] ;  /* 0x00007a00ff0877ac */ /* 0x001e220008000a00 */
[----:B------:R-:W2:Y:S01]  /*0f70*/  @!P1 SYNCS.CCTL.IV [UR11+0x1800] ;  /* 0x00180000ff0099b1 */ /* 0x000ea2000800000b */
[----:B------:R-:W-:Y:S01]  /*0f80*/  NOP ;  /* 0x0000000000007918 */ /* 0x000fe20000000000 */
[----:B0-----:R-:W-:Y:S01]  /*0f90*/  UIMAD UR8, UR7, UR8, URZ ;  /* 0x00000008070872a4 */ /* 0x001fe2000f8e02ff */
[----:B-1----:R-:W-:Y:S01]  /*0fa0*/  FMUL R37, R4, UR15 ;  /* 0x0000000f04257c20 */ /* 0x002fe20008400000 */
[----:B------:R-:W-:Y:S01]  /*0fb0*/  FMUL R40, R5, UR15 ;  /* 0x0000000f05287c20 */ /* 0x000fe20008400000 */
[----:B------:R-:W-:Y:S01]  /*0fc0*/  FMUL R41, R6, UR15 ;  /* 0x0000000f06297c20 */ /* 0x000fe20008400000 */
[----:B------:R-:W-:Y:S01]  /*0fd0*/  FMUL R42, R7, UR15 ;  /* 0x0000000f072a7c20 */ /* 0x000fe20008400000 */
[----:B------:R-:W-:Y:S01]  /*0fe0*/  FMUL R43, R8, UR15 ;  /* 0x0000000f082b7c20 */ /* 0x000fe20008400000 */
[----:B------:R-:W-:-:S02]  /*0ff0*/  USHF.L.U32 UR4, UR8, 0x1, URZ ;  /* 0x0000000108047899 */ /* 0x000fc400080006ff */
[----:B------:R-:W-:Y:S01]  /*1000*/  FMNMX3 R41, R37, R40, R41, !PT ;  /* 0x0000002825297276 */ /* 0x000fe20007800029 */
[----:B------:R-:W-:Y:S01]  /*1010*/  FMUL R37, R9, UR15 ;  /* 0x0000000f09257c20 */ /* 0x000fe20008400000 */
[----:B------:R-:W-:Y:S02]  /*1020*/  FMUL R40, R10, UR15 ;  /* 0x0000000f0a287c20 */ /* 0x000fe40008400000 */
[----:B------:R-:W-:Y:S01]  /*1030*/  FMNMX3 R43, R41, R42, R43, !PT ;  /* 0x0000002a292b7276 */ /* 0x000fe2000780002b */
[----:B------:R-:W-:Y:S01]  /*1040*/  FMUL R41, R11, UR15 ;  /* 0x0000000f0b297c20 */ /* 0x000fe20008400000 */
[----:B------:R-:W-:Y:S02]  /*1050*/  FMUL R42, R12, UR15 ;  /* 0x0000000f0c2a7c20 */ /* 0x000fe40008400000 */
[----:B------:R-:W-:Y:S01]  /*1060*/  FMNMX3 R43, R43, R37, R40, !PT ;  /* 0x000000252b2b7276 */ /* 0x000fe20007800028 */
[----:B------:R-:W-:Y:S01]  /*1070*/  FMUL R37, R13, UR15 ;  /* 0x0000000f0d257c20 */ /* 0x000fe20008400000 */
[----:B------:R-:W-:-:S02]  /*1080*/  FMUL R40, R14, UR15 ;  /* 0x0000000f0e287c20 */ /* 0x000fc40008400000 */
        /* <DEDUP_REMOVED lines=32> */
[----:B------:R-:W0:Y:S02]  /*1290*/  LDC R43, c[0x0][0x3d8] ;  /* 0x0000f600ff2b7b82 */ /* 0x000e240000000800 */
[----:B------:R-:W-:Y:S01]  /*12a0*/  FMNMX3 R40, R42, R37, R40, !PT ;  /* 0x000000252a287276 */ /* 0x000fe20007800028 */
[----:B------:R-:W-:Y:S01]  /*12b0*/  IMAD R37, R2, UR9, RZ ;  /* 0x0000000902257c24 */ /* 0x000fe2000f8e02ff */
[----:B------:R-:W-:-:S02]  /*12c0*/  SHF.R.U32.HI R2, RZ, 0x6, R0 ;  /* 0x00000006ff027819 */ /* 0x000fc40000011600 */
[----:B------:R-:W-:Y:S02]  /*12d0*/  FMNMX R44, R41, R40, !PT ;  /* 0x00000028292c7209 */ /* 0x000fe40007800000 */
[----:B------:R-:W1:Y:S01]  /*12e0*/  LDC.64 R40, c[0x0][0x390] ;  /* 0x0000e400ff287b82 */ /* 0x000e620000000a00 */
[----:B------:R-:W-:Y:S02]  /*12f0*/  SHF.L.U32 R45, R37, 0x1, RZ ;  /* 0x00000001252d7819 */ /* 0x000fe400000006ff */
[----:B------:R-:W3:Y:S01]  /*1300*/  SHFL.BFLY PT, R47, R44, 0x10, 0x1f ;  /* 0x0e001f002c2f7f89 */ /* 0x000ee200000e0000 */
[----:B------:R-:W-:-:S05]  /*1310*/  SGXT.U32 R2, R2, 0x2 ;  /* 0x000000020202781a */ /* 0x000fca0000000000 */
[----:B0-----:R-:W-:Y:S01]  /*1320*/  IMAD R2, R2, R43, RZ ;  /* 0x0000002b02027224 */ /* 0x001fe200078e02ff */
[----:B-1----:R-:W-:Y:S01]  /*1330*/  IADD3 R40, P4, P5, R45, UR4, R40 ;  /* 0x000000042d287c10 */ /* 0x002fe2000fd9e028 */
[----:B------:R-:W-:Y:S01]  /*1340*/  UIMAD.WIDE UR4, UR8, 0x2, URZ ;  /* 0x00000002080478a5 */ /* 0x000fe2000f8e02ff */
[----:B---3--:R-:W-:Y:S01]  /*1350*/  FMNMX3 R42, R44, -INF , R47, !PT ;  /* 0xff8000002c2a7876 */ /* 0x008fe2000780002f */
[----:B------:R-:W-:Y:S01]  /*1360*/  IMAD.HI R44, R37, 0x2, RZ ;  /* 0x00000002252c7827 */ /* 0x000fe200078e02ff */
[----:B------:R-:W-:-:S03]  /*1370*/  LOP3.LUT R47, R46, 0x38, RZ, 0xc0, !PT ;  /* 0x000000382e2f7812 */ /* 0x000fc600078ec0ff */
[----:B------:R-:W-:Y:S01]  /*1380*/  FADD R45, -R42, -INF ;  /* 0xff8000002a2d7421 */ /* 0x000fe20000000100 */
[----:B------:R-:W-:Y:S02]  /*1390*/  LOP3.LUT R37, R47, 0x1f, R0, 0xf8, !PT ;  /* 0x0000001f2f257812 */ /* 0x000fe400078ef800 */
[----:B------:R-:W-:Y:S01]  /*13a0*/  IADD3.X R62, PT, PT, R44, UR5, R41, P4, P5 ;  /* 0x000000052c3e7c10 */ /* 0x000fe2000a7ea429 */
[----:B------:R-:W-:Y:S01]  /*13b0*/  FMUL R46, R45, 1.4426950216293334961 ;  /* 0x3fb8aa3b2d2e7820 */ /* 0x000fe20000400000 */
[----:B------:R-:W-:Y:S02]  /*13c0*/  SHF.L.U32 R37, R37, 0x4, RZ ;  /* 0x0000000425257819 */ /* 0x000fe400000006ff */
[----:B------:R-:W-:Y:S01]  /*13d0*/  LEA R52, P4, R2, R40, 0x1 ;  /* 0x0000002802347211 */ /* 0x000fe200078808ff */
[----:B------:R-:W2:Y:S01]  /*13e0*/  MUFU.EX2 R41, R46 ;  /* 0x0000002e00297308 */ /* 0x000ea20000000800 */
[----:B------:R-:W-:Y:S02]  /*13f0*/  LOP3.LUT R47, R37, 0x1b0, RZ, 0xc0, !PT ;  /* 0x000001b0252f7812 */ /* 0x000fe400078ec0ff */
[----:B------:R-:W-:-:S02]  /*1400*/  LEA R44, R43, R2, 0x2 ;  /* 0x000000022b2c7211 */ /* 0x000fc400078e10ff */
[----:B------:R-:W-:Y:S02]  /*1410*/  LOP3.LUT R47, R47, 0x40, R48, 0xf8, !PT ;  /* 0x000000402f2f7812 */ /* 0x000fe400078ef830 */
[----:B------:R-:W-:Y:S02]  /*1420*/  LEA.HI.X.SX32 R53, R2, R62, 0x1, P4 ;  /* 0x0000003e02357211 */ /* 0x000fe400020f0eff */
[----:B------:R-:W-:Y:S02]  /*1430*/  IADD3 R2, PT, PT, R47, UR11, RZ ;  /* 0x0000000b2f027c10 */ /* 0x000fe4000fffe0ff */
[----:B------:R-:W-:-:S04]  /*1440*/  LEA R45, R43, R44, 0x2 ;  /* 0x0000002c2b2d7211 */ /* 0x000fc800078e10ff */
[C---:B------:R-:W-:Y:S01]  /*1450*/  LEA R48, P4, R45.reuse, R40, 0x1 ;  /* 0x000000282d307211 */ /* 0x040fe200078808ff */
[----:B--2---:R-:W-:Y:S03]  /*1460*/  STSM.16.M88 [R2+0x1000], R41 ;  /* 0x0010002902007844 */ /* 0x004fe60000000000 */
[----:B------:R-:W-:Y:S01]  /*1470*/  LEA.HI.X.SX32 R49, R45, R62, 0x1, P4 ;  /* 0x0000003e2d317211 */ /* 0x000fe200020f0eff */
[----:B------:R-:W-:Y:S06]  /*1480*/  BAR.SYNC.DEFER_BLOCKING 0x0 ;  /* 0x0000000000007b1d */ /* 0x000fec0000010000 */
[----:B------:R-:W2:Y:S04]  /*1490*/  @P2 LDG.E.U16 R65, desc[UR22][R48.64] ;  /* 0x0000001630412981 */ /* 0x000ea8000c1e1500 */
[----:B------:R-:W3:Y:S01]  /*14a0*/  @P2 LDG.E.U16 R63, desc[UR22][R52.64] ;  /* 0x00000016343f2981 */ /* 0x000ee2000c1e1500 */
[----:B------:R-:W-:-:S02]  /*14b0*/  LEA R50, P4, R44, R40, 0x1 ;  /* 0x000000282c327211 */ /* 0x000fc400078808ff */
[----:B------:R-:W-:Y:S02]  /*14c0*/  LEA R43, R43, R45, 0x2 ;  /* 0x0000002d2b2b7211 */ /* 0x000fe400078e10ff */
[----:B------:R-:W-:Y:S02]  /*14d0*/  PRMT R45, RZ, 0x7610, R45 ;  /* 0x00007610ff2d7816 */ /* 0x000fe4000000002d */
[----:B------:R-:W-:-:S05]  /*14e0*/  LEA.HI.X.SX32 R51, R44, R62, 0x1, P4 ;  /* 0x0000003e2c337211 */ /* 0x000fca00020f0eff */
[----:B------:R-:W4:Y:S01]  /*14f0*/  @P2 LDG.E.U16 R45, desc[UR22][R50.64] ;  /* 0x00000016322d2981 */ /* 0x000f22000c1e1500 */
[----:B------:R-:W-:-:S04]  /*1500*/  LEA R46, P4, R43, R40, 0x1 ;  /* 0x000000282b2e7211 */ /* 0x000fc800078808ff */
[----:B------:R-:W-:Y:S02]  /*1510*/  LEA.HI.X.SX32 R47, R43, R62, 0x1, P4 ;  /* 0x0000003e2b2f7211 */ /* 0x000fe400020f0eff */
[----:B------:R-:W-:-:S06]  /*1520*/  PRMT R43, RZ, 0x7610, R43 ;  /* 0x00007610ff2b7816 */ /* 0x000fcc000000002b */
[----:B------:R-:W5:Y:S01]  /*1530*/  @P2 LDG.E.U16 R43, desc[UR22][R46.64] ;  /* 0x000000162e2b2981 */ /* 0x000f62000c1e1500 */
[--C-:B------:R-:W-:Y:S01]  /*1540*/  FFMA R4, R4, UR15, -R42.reuse ;  /* 0x0000000f04047c23 */ /* 0x100fe2000800082a */
[--C-:B------:R-:W-:Y:S01]  /*1550*/  FFMA R5, R5, UR15, -R42.reuse ;  /* 0x0000000f05057c23 */ /* 0x100fe2000800082a */
[--C-:B------:R-:W-:Y:S02]  /*1560*/  FFMA R6, R6, UR15, -R42.reuse ;  /* 0x0000000f06067c23 */ /* 0x100fe4000800082a */
[----:B------:R-:W-:Y:S01]  /*1570*/  FMUL R4, R4, 1.4426950216293334961 ;  /* 0x3fb8aa3b04047820 */ /* 0x000fe20000400000 */
[----:B------:R-:W-:Y:S01]  /*1580*/  FMUL R5, R5, 1.4426950216293334961 ;  /* 0x3fb8aa3b05057820 */ /* 0x000fe20000400000 */
[--C-:B------:R-:W-:Y:S01]  /*1590*/  FFMA R20, R20, UR15, -R42.reuse ;  /* 0x0000000f14147c23 */ /* 0x100fe2000800082a */
[----:B------:R-:W-:Y:S01]  /*15a0*/  FMUL R6, R6, 1.4426950216293334961 ;  /* 0x3fb8aa3b06067820 */ /* 0x000fe20000400000 */
[--C-:B------:R-:W-:Y:S02]  /*15b0*/  FFMA R7, R7, UR15, -R42.reuse ;  /* 0x0000000f07077c23 */ /* 0x100fe4000800082a */
[----:B------:R-:W-:Y:S01]  /*15c0*/  MUFU.EX2 R4, R4 ;  /* 0x0000000400047308 */ /* 0x000fe20000000800 */
[----:B------:R-:W-:Y:S01]  /*15d0*/  FMUL R62, R20, 1.4426950216293334961 ;  /* 0x3fb8aa3b143e7820 */ /* 0x000fe20000400000 */
[--C-:B------:R-:W-:Y:S01]  /*15e0*/  FFMA R20, R21, UR15, -R42.reuse ;  /* 0x0000000f15147c23 */ /* 0x100fe2000800082a */
[----:B------:R-:W-:Y:S01]  /*15f0*/  FMUL R7, R7, 1.4426950216293334961 ;  /* 0x3fb8aa3b07077820 */ /* 0x000fe20000400000 */
[----:B------:R-:W-:Y:S01]  /*1600*/  FFMA R8, R8, UR15, -R42 ;  /* 0x0000000f08087c23 */ /* 0x000fe2000800082a */
[----:B------:R-:W-:-:S03]  /*1610*/  LOP3.LUT R37, R37, 0x1f0, RZ, 0xc0, !PT ;  /* 0x000001f025257812 */ /* 0x000fc600078ec0ff */
[----:B------:R-:W0:Y:S01]  /*1620*/  MUFU.EX2 R5, R5 ;  /* 0x0000000500057308 */ /* 0x000e220000000800 */
[----:B------:R-:W-:Y:S01]  /*1630*/  FMUL R8, R8, 1.4426950216293334961 ;  /* 0x3fb8aa3b08087820 */ /* 0x000fe20000400000 */
[--C-:B------:R-:W-:Y:S01]  /*1640*/  FFMA R9, R9, UR15, -R42.reuse ;  /* 0x0000000f09097c23 */ /* 0x100fe2000800082a */
[----:B------:R-:W-:Y:S01]  /*1650*/  FMUL R64, R20, 1.4426950216293334961 ;  /* 0x3fb8aa3b14407820 */ /* 0x000fe20000400000 */
[--C-:B------:R-:W-:Y:S01]  /*1660*/  FFMA R40, R19, UR15, -R42.reuse ;  /* 0x0000000f13287c23 */ /* 0x100fe2000800082a */
[----:B------:R-:W1:Y:S03]  /*1670*/  LDSM.16.M88 R20, [R37+UR11+0x1000] ;  /* 0x0010000b2514783b */ /* 0x000e660008000000 */
[----:B------:R-:W0:Y:S01]  /*1680*/  MUFU.EX2 R6, R6 ;  /* 0x0000000600067308 */ /* 0x000e220000000800 */
[----:B------:R-:W-:Y:S01]  /*1690*/  LOP3.LUT R19, R0, 0xc0, RZ, 0xc0, !PT ;  /* 0x000000c000137812 */ /* 0x000fe200078ec0ff */
[----:B------:R-:W-:Y:S01]  /*16a0*/  FMUL R9, R9, 1.4426950216293334961 ;  /* 0x3fb8aa3b09097820 */ /* 0x000fe20000400000 */
[----:B------:R-:W-:-:S05]  /*16b0*/  FFMA R10, R10, UR15, -R42 ;  /* 0x0000000f0a0a7c23 */ /* 0x000fca000800082a */
[----:B------:R-:W1:Y:S01]  /*16c0*/  MUFU.EX2 R7, R7 ;  /* 0x0000000700077308 */ /* 0x000e620000000800 */
[----:B------:R-:W-:Y:S01]  /*16d0*/  SHF.R.U32.HI R67, RZ, 0x2, R19 ;  /* 0x00000002ff437819 */ /* 0x000fe20000011613 */
[----:B------:R-:W-:Y:S01]  /*16e0*/  FMUL R10, R10, 1.4426950216293334961 ;  /* 0x3fb8aa3b0a0a7820 */ /* 0x000fe20000400000 */
[----:B------:R-:W-:-:S05]  /*16f0*/  FFMA R11, R11, UR15, -R42 ;  /* 0x0000000f0b0b7c23 */ /* 0x000fca000800082a */
[----:B------:R-:W1:Y:S01]  /*1700*/  MUFU.EX2 R8, R8 ;  /* 0x0000000800087308 */ /* 0x000e620000000800 */
[----:B------:R-:W-:Y:S01]  /*1710*/  LOP3.LUT R38, R67, 0x1fe, R38, 0x78, !PT ;  /* 0x000001fe43267812 */ /* 0x000fe200078e7826 */
[----:B------:R-:W-:Y:S01]  /*1720*/  BAR.SYNC.DEFER_BLOCKING 0x0 ;  /* 0x0000000000007b1d */ /* 0x000fe20000010000 */
[----:B0-----:R-:W-:Y:S01]  /*1730*/  FADD R67, R4, R5 ;  /* 0x0000000504437221 */ /* 0x001fe20000000000 */
[----:B------:R-:W-:Y:S01]  /*1740*/  FMUL R11, R11, 1.4426950216293334961 ;  /* 0x3fb8aa3b0b0b7820 */ /* 0x000fe20000400000 */
[----:B------:R-:W-:-:S03]  /*1750*/  FFMA R12, R12, UR15, -R42 ;  /* 0x0000000f0c0c7c23 */ /* 0x000fc6000800082a */
[----:B------:R-:W0:Y:S01]  /*1760*/  MUFU.EX2 R9, R9 ;  /* 0x0000000900097308 */ /* 0x000e220000000800 */
[----:B------:R-:W-:Y:S01]  /*1770*/  FADD R66, R6, R67 ;  /* 0x0000004306427221 */ /* 0x000fe20000000000 */
[----:B------:R-:W-:Y:S01]  /*1780*/  FMUL R12, R12, 1.4426950216293334961 ;  /* 0x3fb8aa3b0c0c7820 */ /* 0x000fe20000400000 */
[----:B------:R-:W-:-:S05]  /*1790*/  FFMA R13, R13, UR15, -R42 ;  /* 0x0000000f0d0d7c23 */ /* 0x000fca000800082a */
[----:B------:R-:W-:Y:S01]  /*17a0*/  MUFU.EX2 R10, R10 ;  /* 0x0000000a000a7308 */ /* 0x000fe20000000800 */
[----:B-1----:R-:W-:Y:S01]  /*17b0*/  FADD R67, R7, R66 ;  /* 0x0000004207437221 */ /* 0x002fe20000000000 */
[----:B------:R-:W-:Y:S01]  /*17c0*/  FMUL R13, R13, 1.4426950216293334961 ;  /* 0x3fb8aa3b0d0d7820 */ /* 0x000fe20000400000 */
[--C-:B------:R-:W-:Y:S01]  /*17d0*/  FFMA R14, R14, UR15, -R42.reuse ;  /* 0x0000000f0e0e7c23 */ /* 0x100fe2000800082a */
[----:B------:R-:W-:Y:S01]  /*17e0*/  FMUL R44, R40, 1.4426950216293334961 ;  /* 0x3fb8aa3b282c7820 */ /* 0x000fe20000400000 */
[----:B------:R-:W-:-:S03]  /*17f0*/  FFMA R40, R22, UR15, -R42 ;  /* 0x0000000f16287c23 */ /* 0x000fc6000800082a */
[----:B------:R-:W1:Y:S01]  /*1800*/  MUFU.EX2 R11, R11 ;  /* 0x0000000b000b7308 */ /* 0x000e620000000800 */
[----:B------:R-:W-:Y:S01]  /*1810*/  FMUL R14, R14, 1.4426950216293334961 ;  /* 0x3fb8aa3b0e0e7820 */ /* 0x000fe20000400000 */
[----:B------:R-:W-:-:S06]  /*1820*/  FFMA R15, R15, UR15, -R42 ;  /* 0x0000000f0f0f7c23 */ /* 0x000fcc000800082a */
[----:B------:R-:W0:Y:S01]  /*1830*/  MUFU.EX2 R12, R12 ;  /* 0x0000000c000c7308 */ /* 0x000e220000000800 */
[----:B------:R-:W-:Y:S01]  /*1840*/  FMUL R15, R15, 1.4426950216293334961 ;  /* 0x3fb8aa3b0f0f7820 */ /* 0x000fe20000400000 */
[----:B------:R-:W-:-:S06]  /*1850*/  FFMA R16, R16, UR15, -R42 ;  /* 0x0000000f10107c23 */ /* 0x000fcc000800082a */
[----:B------:R0:W-:Y:S02]  /*1860*/  MUFU.EX2 R22, R64 ;  /* 0x0000004000167308 */ /* 0x0001e40000000800 */
[----:B0-----:R-:W-:-:S06]  /*1870*/  FADD R64, R8, R67 ;  /* 0x0000004308407221 */ /* 0x001fcc0000000000 */
[----:B------:R-:W0:Y:S01]  /*1880*/  MUFU.EX2 R13, R13 ;  /* 0x0000000d000d7308 */ /* 0x000e220000000800 */
[----:B------:R-:W-:Y:S01]  /*1890*/  FMUL R16, R16, 1.4426950216293334961 ;  /* 0x3fb8aa3b10107820 */ /* 0x000fe20000400000 */
[----:B------:R-:W-:-:S06]  /*18a0*/  FFMA R17, R17, UR15, -R42 ;  /* 0x0000000f11117c23 */ /* 0x000fcc000800082a */
[----:B------:R-:W0:Y:S01]  /*18b0*/  MUFU.EX2 R14, R14 ;  /* 0x0000000e000e7308 */ /* 0x000e220000000800 */
[----:B------:R-:W-:Y:S01]  /*18c0*/  FMUL R17, R17, 1.4426950216293334961 ;  /* 0x3fb8aa3b11117820 */ /* 0x000fe20000400000 */
[----:B------:R-:W-:-:S06]  /*18d0*/  FFMA R18, R18, UR15, -R42 ;  /* 0x0000000f12127c23 */ /* 0x000fcc000800082a */
[----:B------:R-:W0:Y:S01]  /*18e0*/  MUFU.EX2 R15, R15 ;  /* 0x0000000f000f7308 */ /* 0x000e220000000800 */
[----:B------:R-:W-:-:S07]  /*18f0*/  FMUL R18, R18, 1.4426950216293334961 ;  /* 0x3fb8aa3b12127820 */ /* 0x000fce0000400000 */
[----:B------:R-:W0:Y:S08]  /*1900*/  MUFU.EX2 R16, R16 ;  /* 0x0000001000107308 */ /* 0x000e300000000800 */
[----:B------:R0:W-:Y:S02]  /*1910*/  MUFU.EX2 R19, R44 ;  /* 0x0000002c00137308 */ /* 0x0001e40000000800 */
[----:B0-----:R-:W-:Y:S01]  /*1920*/  FMUL R44, R40, 1.4426950216293334961 ;  /* 0x3fb8aa3b282c7820 */ /* 0x001fe20000400000 */
[----:B------:R-:W-:-:S05]  /*1930*/  FFMA R40, R23, UR15, -R42 ;  /* 0x0000000f17287c23 */ /* 0x000fca000800082a */
[----:B------:R-:W0:Y:S08]  /*1940*/  MUFU.EX2 R17, R17 ;  /* 0x0000001100117308 */ /* 0x000e300000000800 */
[----:B------:R0:W-:Y:S08]  /*1950*/  MUFU.EX2 R21, R62 ;  /* 0x0000003e00157308 */ /* 0x0001f00000000800 */
[----:B------:R-:W1:Y:S01]  /*1960*/  MUFU.EX2 R18, R18 ;  /* 0x0000001200127308 */ /* 0x000e620000000800 */
[----:B0-----:R-:W-:Y:S01]  /*1970*/  FMUL R62, R40, 1.4426950216293334961 ;  /* 0x3fb8aa3b283e7820 */ /* 0x001fe20000400000 */
[----:B------:R-:W-:-:S06]  /*1980*/  FFMA R40, R24, UR15, -R42 ;  /* 0x0000000f18287c23 */ /* 0x000fcc000800082a */
[----:B------:R0:W0:Y:S08]  /*1990*/  MUFU.EX2 R23, R44 ;  /* 0x0000002c00177308 */ /* 0x0000300000000800 */
[----:B------:R0:W0:Y:S01]  /*19a0*/  MUFU.EX2 R24, R62 ;  /* 0x0000003e00187308 */ /* 0x0000220000000800 */
[----:B------:R-:W-:Y:S02]  /*19b0*/  F2FP.F16.F32.PACK_AB R4, R5, R4 ;  /* 0x000000040504723e */ /* 0x000fe400000000ff */
[----:B------:R-:W-:-:S02]  /*19c0*/  F2FP.F16.F32.PACK_AB R5, R7, R6 ;  /* 0x000000060705723e */ /* 0x000fc400000000ff */
[----:B------:R-:W-:Y:S02]  /*19d0*/  F2FP.F16.F32.PACK_AB R6, R9, R8 ;  /* 0x000000080906723e */ /* 0x000fe400000000ff */
[----:B-1----:R-:W-:Y:S01]  /*19e0*/  F2FP.F16.F32.PACK_AB R7, R11, R10 ;  /* 0x0000000a0b07723e */ /* 0x002fe200000000ff */
[----:B--2---:R1:W-:Y:S02]  /*19f0*/  STS.U16 [R38+UR11+0x1400], R65 ;  /* 0x0014004126007988 */ /* 0x0043e4000800040b */
[----:B-1----:R-:W-:-:S04]  /*1a00*/  FADD R65, R9, R64 ;  /* 0x0000004009417221 */ /* 0x002fc80000000000 */
[----:B------:R-:W-:-:S04]  /*1a10*/  FADD R64, R10, R65 ;  /* 0x000000410a407221 */ /* 0x000fc80000000000 */
[----:B------:R-:W-:-:S04]  /*1a20*/  FADD R65, R11, R64 ;  /* 0x000000400b417221 */ /* 0x000fc80000000000 */
[----:B------:R-:W-:-:S04]  /*1a30*/  FADD R64, R12, R65 ;  /* 0x000000410c407221 */ /* 0x000fc80000000000 */
[----:B------:R-:W-:Y:S01]  /*1a40*/  FADD R65, R13, R64 ;  /* 0x000000400d417221 */ /* 0x000fe20000000000 */
[----:B---3--:R1:W-:Y:S03]  /*1a50*/  STS.U16 [R38+UR11+0x1000], R63 ;  /* 0x0010003f26007988 */ /* 0x0083e6000800040b */
[----:B------:R-:W-:-:S04]  /*1a60*/  FADD R64, R14, R65 ;  /* 0x000000410e407221 */ /* 0x000fc80000000000 */
[----:B------:R-:W-:Y:S01]  /*1a70*/  FADD R65, R15, R64 ;  /* 0x000000400f417221 */ /* 0x000fe20000000000 */
[----:B-1----:R-:W-:Y:S01]  /*1a80*/  FMUL R63, R40, 1.4426950216293334961 ;  /* 0x3fb8aa3b283f7820 */ /* 0x002fe20000400000 */
[--C-:B------:R-:W-:Y:S02]  /*1a90*/  FFMA R40, R25, UR15, -R42.reuse ;  /* 0x0000000f19287c23 */ /* 0x100fe4000800082a */
[----:B------:R-:W-:Y:S02]  /*1aa0*/  FADD R64, R16, R65 ;  /* 0x0000004110407221 */ /* 0x000fe40000000000 */
[----:B0-----:R-:W-:Y:S01]  /*1ab0*/  FMUL R44, R40, 1.4426950216293334961 ;  /* 0x3fb8aa3b282c7820 */ /* 0x001fe20000400000 */
[----:B------:R-:W-:Y:S01]  /*1ac0*/  FFMA R40, R26, UR15, -R42 ;  /* 0x0000000f1a287c23 */ /* 0x000fe2000800082a */
[----:B------:R-:W-:-:S03]  /*1ad0*/  FADD R65, R17, R64 ;  /* 0x0000004011417221 */ /* 0x000fc60000000000 */
[----:B------:R-:W-:Y:S01]  /*1ae0*/  FMUL R62, R40, 1.4426950216293334961 ;  /* 0x3fb8aa3b283e7820 */ /* 0x000fe20000400000 */
[----:B------:R-:W-:Y:S01]  /*1af0*/  FFMA R40, R27, UR15, -R42 ;  /* 0x0000000f1b287c23 */ /* 0x000fe2000800082a */
[----:B------:R-:W-:Y:S01]  /*1b00*/  FADD R64, R18, R65 ;  /* 0x0000004112407221 */ /* 0x000fe20000000000 */
[----:B------:R0:W1:Y:S03]  /*1b10*/  MUFU.EX2 R25, R63 ;  /* 0x0000003f00197308 */ /* 0x0000660000000800 */
[----:B------:R-:W-:Y:S01]  /*1b20*/  FADD R64, R19, R64 ;  /* 0x0000004013407221 */ /* 0x000fe20000000000 */
[----:B0-----:R-:W-:Y:S01]  /*1b30*/  FMUL R63, R40, 1.4426950216293334961 ;  /* 0x3fb8aa3b283f7820 */ /* 0x001fe20000400000 */
[----:B------:R-:W-:-:S03]  /*1b40*/  FFMA R40, R28, UR15, -R42 ;  /* 0x0000000f1c287c23 */ /* 0x000fc6000800082a */
[----:B------:R0:W2:Y:S01]  /*1b50*/  MUFU.EX2 R26, R44 ;  /* 0x0000002c001a7308 */ /* 0x0000a20000000800 */
[----:B------:R-:W-:Y:S01]  /*1b60*/  FADD R65, R21, R64 ;  /* 0x0000004015417221 */ /* 0x000fe20000000000 */
[----:B0-----:R-:W-:Y:S01]  /*1b70*/  FMUL R44, R40, 1.4426950216293334961 ;  /* 0x3fb8aa3b282c7820 */ /* 0x001fe20000400000 */
[----:B------:R-:W-:-:S05]  /*1b80*/  FFMA R40, R29, UR15, -R42 ;  /* 0x0000000f1d287c23 */ /* 0x000fca000800082a */
[----:B------:R0:W-:Y:S02]  /*1b90*/  MUFU.EX2 R29, R44 ;  /* 0x0000002c001d7308 */ /* 0x0001e40000000800 */
[----:B0-----:R-:W-:-:S06]  /*1ba0*/  FADD R44, R22, R65 ;  /* 0x00000041162c7221 */ /* 0x001fcc0000000000 */
[----:B------:R0:W3:Y:S01]  /*1bb0*/  MUFU.EX2 R27, R62 ;  /* 0x0000003e001b7308 */ /* 0x0000e20000000800 */
[----:B------:R-:W-:Y:S01]  /*1bc0*/  FADD R65, R23, R44 ;  /* 0x0000002c17417221 */ /* 0x000fe20000000000 */
[----:B0-----:R-:W-:Y:S01]  /*1bd0*/  FMUL R62, R40, 1.4426950216293334961 ;  /* 0x3fb8aa3b283e7820 */ /* 0x001fe20000400000 */
[----:B------:R-:W-:-:S05]  /*1be0*/  FFMA R40, R30, UR15, -R42 ;  /* 0x0000000f1e287c23 */ /* 0x000fca000800082a */
[----:B------:R0:W1:Y:S08]  /*1bf0*/  MUFU.EX2 R28, R63 ;  /* 0x0000003f001c7308 */ /* 0x0000700000000800 */
[----:B------:R1:W2:Y:S01]  /*1c00*/  MUFU.EX2 R30, R62 ;  /* 0x0000003e001e7308 */ /* 0x0002a20000000800 */
[----:B0-----:R-:W-:Y:S01]  /*1c10*/  FMUL R63, R40, 1.4426950216293334961 ;  /* 0x3fb8aa3b283f7820 */ /* 0x001fe20000400000 */
[----:B------:R-:W-:Y:S01]  /*1c20*/  FFMA R40, R31, UR15, -R42 ;  /* 0x0000000f1f287c23 */ /* 0x000fe2000800082a */
[----:B-1----:R-:W-:-:S04]  /*1c30*/  FADD R62, R24, R65 ;  /* 0x00000041183e7221 */ /* 0x002fc80000000000 */
[----:B------:R-:W-:Y:S01]  /*1c40*/  FADD R65, R25, R62 ;  /* 0x0000003e19417221 */ /* 0x000fe20000000000 */
[----:B------:R-:W-:Y:S01]  /*1c50*/  FMUL R64, R40, 1.4426950216293334961 ;  /* 0x3fb8aa3b28407820 */ /* 0x000fe20000400000 */
[--C-:B------:R-:W-:Y:S02]  /*1c60*/  FFMA R40, R32, UR15, -R42.reuse ;  /* 0x0000000f20287c23 */ /* 0x100fe4000800082a */
[----:B--2---:R-:W-:Y:S01]  /*1c70*/  FADD R66, R26, R65 ;  /* 0x000000411a427221 */ /* 0x004fe20000000000 */
[----:B------:R3:W0:Y:S01]  /*1c80*/  MUFU.EX2 R31, R63 ;  /* 0x0000003f001f7308 */ /* 0x0006220000000800 */
[----:B------:R-:W-:Y:S01]  /*1c90*/  FFMA R44, R33, UR15, -R42 ;  /* 0x0000000f212c7c23 */ /* 0x000fe2000800082a */
[----:B------:R-:W-:-:S03]  /*1ca0*/  FMUL R33, R40, 1.4426950216293334961 ;  /* 0x3fb8aa3b28217820 */ /* 0x000fc60000400000 */
[----:B------:R-:W-:Y:S01]  /*1cb0*/  FMUL R62, R44, 1.4426950216293334961 ;  /* 0x3fb8aa3b2c3e7820 */ /* 0x000fe20000400000 */
[----:B---3--:R-:W-:Y:S02]  /*1cc0*/  FADD R63, R27, R66 ;  /* 0x000000421b3f7221 */ /* 0x008fe40000000000 */
[----:B------:R1:W2:Y:S01]  /*1cd0*/  MUFU.EX2 R32, R64 ;  /* 0x0000004000207308 */ /* 0x0002a20000000800 */
[----:B------:R-:W-:Y:S01]  /*1ce0*/  FFMA R44, R34, UR15, -R42 ;  /* 0x0000000f222c7c23 */ /* 0x000fe2000800082a */
[----:B------:R-:W-:Y:S01]  /*1cf0*/  LOP3.LUT R40, R38, 0x40, RZ, 0x3c, !PT ;  /* 0x0000004026287812 */ /* 0x000fe200078e3cff */
[----:B-1----:R-:W-:-:S05]  /*1d00*/  FADD R64, R28, R63 ;  /* 0x0000003f1c407221 */ /* 0x002fca0000000000 */
[----:B------:R-:W1:Y:S01]  /*1d10*/  MUFU.EX2 R33, R33 ;  /* 0x0000002100217308 */ /* 0x000e620000000800 */
[----:B------:R-:W-:Y:S01]  /*1d20*/  FMUL R63, R44, 1.4426950216293334961 ;  /* 0x3fb8aa3b2c3f7820 */ /* 0x000fe20000400000 */
[----:B------:R-:W-:Y:S01]  /*1d30*/  FFMA R44, R35, UR15, -R42 ;  /* 0x0000000f232c7c23 */ /* 0x000fe2000800082a */
[----:B------:R-:W-:Y:S01]  /*1d40*/  FADD R65, R29, R64 ;  /* 0x000000401d417221 */ /* 0x000fe20000000000 */
[----:B----4-:R0:W-:Y:S02]  /*1d50*/  STS.U16 [R40+UR11+0x1200], R45 ;  /* 0x0012002d28007988 */ /* 0x0101e4000800040b */
[----:B------:R-:W-:Y:S01]  /*1d60*/  FMUL R44, R44, 1.4426950216293334961 ;  /* 0x3fb8aa3b2c2c7820 */ /* 0x000fe20000400000 */
[----:B------:R-:W-:Y:S01]  /*1d70*/  FADD R64, R30, R65 ;  /* 0x000000411e407221 */ /* 0x000fe20000000000 */
[----:B------:R2:W3:Y:S03]  /*1d80*/  MUFU.EX2 R34, R62 ;  /* 0x0000003e00227308 */ /* 0x0004e60000000800 */
[----:B0-----:R-:W-:-:S05]  /*1d90*/  FADD R45, R31, R64 ;  /* 0x000000401f2d7221 */ /* 0x001fca0000000000 */
[----:B------:R-:W0:Y:S01]  /*1da0*/  MUFU.EX2 R35, R63 ;  /* 0x0000003f00237308 */ /* 0x000e220000000800 */
[----:B--2---:R-:W-:Y:S01]  /*1db0*/  FADD R62, R32, R45 ;  /* 0x0000002d203e7221 */ /* 0x004fe20000000000 */
[----:B------:R-:W-:-:S06]  /*1dc0*/  F2FP.F16.F32.PACK_AB R9, R15, R14 ;  /* 0x0000000e0f09723e */ /* 0x000fcc00000000ff */
[----:B------:R-:W2:Y:S01]  /*1dd0*/  MUFU.EX2 R44, R44 ;  /* 0x0000002c002c7308 */ /* 0x000ea20000000800 */
[----:B-1----:R-:W-:Y:S01]  /*1de0*/  FADD R15, R33, R62 ;  /* 0x0000003e210f7221 */ /* 0x002fe20000000000 */
[----:B------:R-:W-:-:S03]  /*1df0*/  F2FP.F16.F32.PACK_AB R10, R17, R16 ;  /* 0x00000010110a723e */ /* 0x000fc600000000ff */
[----:B---3--:R-:W-:Y:S01]  /*1e00*/  FADD R16, R34, R15 ;  /* 0x0000000f22107221 */ /* 0x008fe20000000000 */
[----:B------:R-:W-:Y:S01]  /*1e10*/  UIADD3 UR15, UPT, UPT, UR10, 0x50, URZ ;  /* 0x000000500a0f7890 */ /* 0x000fe2000fffe0ff */
[----:B------:R-:W-:Y:S02]  /*1e20*/  F2FP.F16.F32.PACK_AB R8, R13, R12 ;  /* 0x0000000c0d08723e */ /* 0x000fe400000000ff */
[----:B0-----:R-:W-:Y:S01]  /*1e30*/  FADD R17, R35, R16 ;  /* 0x0000001023117221 */ /* 0x001fe20000000000 */
[----:B------:R-:W-:Y:S01]  /*1e40*/  F2FP.F16.F32.PACK_AB R12, R22, R21 ;  /* 0x00000015160c723e */ /* 0x000fe200000000ff */
[----:B------:R-:W-:Y:S01]  /*1e50*/  UIADD3 UR17, UPT, UPT, UR6, UR15, URZ ;  /* 0x0000000f06117290 */ /* 0x000fe2000fffe0ff */
[----:B-----5:R0:W-:Y:S01]  /*1e60*/  STS.U16 [R40+UR11+0x1600], R43 ;  /* 0x0016002b28007988 */ /* 0x0201e2000800040b */
[----:B--2---:R-:W-:Y:S01]  /*1e70*/  FADD R21, R44, R17 ;  /* 0x000000112c157221 */ /* 0x004fe20000000000 */
[----:B------:R-:W-:Y:S02]  /*1e80*/  UIADD3 UR16, UPT, UPT, UR19, -0x40, URZ ;  /* 0xffffffc013107890 */ /* 0x000fe4000fffe0ff */
[----:B------:R-:W-:-:S02]  /*1e90*/  ULEA UR17, UR18, UR17, 0x12 ;  /* 0x0000001112117291 */ /* 0x000fc4000f8e90ff */
[----:B------:R0:W1:Y:S01]  /*1ea0*/  SHFL.BFLY PT, R22, R21, 0x10, 0x1f ;  /* 0x0e001f0015167f89 */ /* 0x00006200000e0000 */
[----:B------:R-:W-:Y:S02]  /*1eb0*/  F2FP.F16.F32.PACK_AB R11, R19, R18 ;  /* 0x00000012130b723e */ /* 0x000fe400000000ff */
[----:B------:R-:W-:Y:S02]  /*1ec0*/  F2FP.F16.F32.PACK_AB R13, R24, R23 ;  /* 0x00000017180d723e */ /* 0x000fe400000000ff */
[----:B------:R-:W-:Y:S02]  /*1ed0*/  F2FP.F16.F32.PACK_AB R14, R26, R25 ;  /* 0x000000191a0e723e */ /* 0x000fe400000000ff */
[----:B------:R-:W-:Y:S02]  /*1ee0*/  F2FP.F16.F32.PACK_AB R15, R28, R27 ;  /* 0x0000001b1c0f723e */ /* 0x000fe400000000ff */
[----:B------:R-:W-:Y:S02]  /*1ef0*/  F2FP.F16.F32.PACK_AB R16, R30, R29 ;  /* 0x0000001d1e10723e */ /* 0x000fe400000000ff */
[----:B------:R-:W-:-:S02]  /*1f00*/  F2FP.F16.F32.PACK_AB R17, R32, R31 ;  /* 0x0000001f2011723e */ /* 0x000fc400000000ff */
[----:B------:R-:W-:Y:S02]  /*1f10*/  F2FP.F16.F32.PACK_AB R18, R34, R33 ;  /* 0x000000212212723e */ /* 0x000fe400000000ff */
[----:B------:R-:W-:Y:S01]  /*1f20*/  F2FP.F16.F32.PACK_AB R19, R44, R35 ;  /* 0x000000232c13723e */ /* 0x000fe200000000ff */
[----:B0-----:R-:W-:Y:S06]  /*1f30*/  @!P2 BRA `(.L_x_9) ;  /* 0x000000000008a947 */ /* 0x001fec0003800000 */
[----:B------:R0:W-:Y:S01]  /*1f40*/  STTM.16dp32bit_t0_t15.x16 tmem[UR17], R4 ;  /* 0x00000004000079ed */ /* 0x0001e20008a00011 */
[----:B------:R0:W-:Y:S02]  /*1f50*/  STTM.16dp32bit_t16_t31.x16 tmem[UR17+0x10], R4 ;  /* 0x00001004000079ed */ /* 0x0001e40008a20011 */
.L_x_9:
[----:B------:R-:W2:Y:S02]  /*1f60*/  FENCE.VIEW.ASYNC.T ;  /* 0x00000000000073c6 */ /* 0x000ea40000000200 */
[----:B--2---:R-:W-:Y:S06]  /*1f70*/  BAR.SYNC.DEFER_BLOCKING 0x0 ;  /* 0x0000000000007b1d */ /* 0x004fec0000010000 */
[----:B0-----:R-:W0:Y:S01]  /*1f80*/  LDTM.x8 R4, tmem[UR12] ;  /* 0x0000000c000479ee */ /* 0x001e2200081c0000 */
[----:B------:R-:W-:Y:S01]  /*1f90*/  NOP ;  /* 0x0000000000007918 */ /* 0x000fe20000000000 */
[----:B------:R-:W-:Y:S05]  /*1fa0*/  @!P2 BRA `(.L_x_10) ;  /* 0x000000000024a947 */ /* 0x000fea0003800000 */
[C---:B0-----:R-:W-:Y:S01]  /*1fb0*/  FMUL R4, R20.reuse, R4 ;  /* 0x0000000414047220 */ /* 0x041fe20000400000 */
[C---:B------:R-:W-:Y:S01]  /*1fc0*/  FMUL R5, R20.reuse, R5 ;  /* 0x0000000514057220 */ /* 0x040fe20000400000 */
[C---:B------:R-:W-:Y:S01]  /*1fd0*/  FMUL R6, R20.reuse, R6 ;  /* 0x0000000614067220 */ /* 0x040fe20000400000 */
[C---:B------:R-:W-:Y:S01]  /*1fe0*/  FMUL R7, R20.reuse, R7 ;  /* 0x0000000714077220 */ /* 0x040fe20000400000 */
[C---:B------:R-:W-:Y:S01]  /*1ff0*/  FMUL R8, R20.reuse, R8 ;  /* 0x0000000814087220 */ /* 0x040fe20000400000 */
[C---:B------:R-:W-:Y:S01]  /*2000*/  FMUL R9, R20.reuse, R9 ;  /* 0x0000000914097220 */ /* 0x040fe20000400000 */
[C---:B------:R-:W-:Y:S01]  /*2010*/  FMUL R10, R20.reuse, R10 ;  /* 0x0000000a140a7220 */ /* 0x040fe20000400000 */
[----:B------:R-:W-:-:S04]  /*2020*/  FMUL R11, R20, R11 ;  /* 0x0000000b140b7220 */ /* 0x000fc80000400000 */
[----:B------:R2:W-:Y:S03]  /*2030*/  STTM.x8 tmem[UR12], R4 ;  /* 0x00000004000079ed */ /* 0x0005e600081c000c */
.L_x_10:
[----:B0-----:R-:W0:Y:S02]  /*2040*/  FENCE.VIEW.ASYNC.T ;  /* 0x00000000000073c6 */ /* 0x001e240000000200 */
[----:B0-----:R-:W-:Y:S01]  /*2050*/  BAR.SYNC.DEFER_BLOCKING 0x0 ;  /* 0x0000000000007b1d */ /* 0x001fe20000010000 */
[----:B-1----:R-:W-:Y:S01]  /*2060*/  FADD R22, R21, R22 ;  /* 0x0000001615167221 */ /* 0x002fe20000000000 */
[----:B------:R-:W-:-:S03]  /*2070*/  UISETP.GE.AND UP1, UPT, UR16, 0x1, UPT ;  /* 0x000000011000788c */ /* 0x000fc6000bf26270 */
[----:B------:R-:W-:Y:S01]  /*2080*/  FADD R22, R41, R22 ;  /* 0x0000001629167221 */ /* 0x000fe20000000000 */
[----:B------:R0:W-:Y:S06]  /*2090*/  MEMBAR.ALL.CTA ;  /* 0x0000000000007992 */ /* 0x0001ec0000008000 */
[----:B0-----:R-:W0:Y:S02]  /*20a0*/  FENCE.VIEW.ASYNC.S ;  /* 0x00000000000073c6 */ /* 0x001e240000000000 */
[----:B0-----:R-:W-:Y:S06]  /*20b0*/  BAR.SYNC.DEFER_BLOCKING 0x0 ;  /* 0x0000000000007b1d */ /* 0x001fec0000010000 */
[----:B------:R-:W-:Y:S05]  /*20c0*/  @!P3 BRA `(.L_x_11) ;  /* 0x000000000074b947 */ /* 0x000fea0003800000 */
[----:B------:R-:W-:Y:S02]  /*20d0*/  UIADD3 UR4, UPT, UPT, UR11, 0x1000, URZ ;  /* 0x000010000b047890 */ /* 0x000fe4000fffe0ff */
[----:B------:R-:W-:Y:S02]  /*20e0*/  UIADD3 UR6, UPT, UPT, UR10, 0x58, URZ ;  /* 0x000000580a067890 */ /* 0x000fe4000fffe0ff */
[----:B------:R-:W-:Y:S02]  /*20f0*/  USHF.R.U32.HI UR4, URZ, 0x4, UR4 ;  /* 0x00000004ff047899 */ /* 0x000fe40008011604 */
[----:B------:R-:W-:Y:S02]  /*2100*/  UIADD3 UR8, UPT, UPT, UR10, 0x60, URZ ;  /* 0x000000600a087890 */ /* 0x000fe4000fffe0ff */
[----:B------:R-:W-:Y:S02]  /*2110*/  USGXT.U32 UR18, UR4, 0xe ;  /* 0x0000000e0412789a */ /* 0x000fe40008000000 */
[----:B------:R-:W-:-:S02]  /*2120*/  UIADD3 UR28, UPT, UPT, UR10, 0x68, URZ ;  /* 0x000000680a1c7890 */ /* 0x000fc4000fffe0ff */
[----:B------:R-:W-:Y:S01]  /*2130*/  UIADD3 UR30, UP2, UPT, UR18, 0x2, URZ ;  /* 0x00000002121e7890 */ /* 0x000fe2000ff5e0ff */
[----:B------:R-:W-:Y:S01]  /*2140*/  UMOV UR4, URZ ;  /* 0x000000ff00047c82 */ /* 0x000fe20008000000 */
[----:B------:R-:W-:Y:S02]  /*2150*/  UMOV UR32, 0x0 ;  /* 0x0000000000207882 */ /* 0x000fe40000000000 */
[----:B------:R-:W-:Y:S01]  /*2160*/  UIADD3.X UR31, UPT, UPT, UR4, 0x40004040, URZ, UP2, !UPT ;  /* 0x40004040041f7890 */ /* 0x000fe200097fe4ff */
[----:B------:R-:W-:Y:S01]  /*2170*/  UMOV UR33, 0x8040010 ;  /* 0x0804001000217882 */ /* 0x000fe20000000000 */
[----:B------:R-:W-:Y:S02]  /*2180*/  UMOV UR19, 0x40004040 ;  /* 0x4000404000137882 */ /* 0x000fe40000000000 */
[----:B------:R-:W-:Y:S01]  /*2190*/  UIADD3.64 UR24, UPT, UPT, UR30, 0x2, URZ ;  /* 0x000000021e187897 */ /* 0x000fe2000fffe0ff */
[----:B------:R0:W-:Y:S01]  /*21a0*/  UTCHMMA tmem[UR15], gdesc[UR18], tmem[UR10], tmem[UR32], idesc[UR33], UPT ;  /* 0x00ff20120f0079ea */ /* 0x0001e2000b80000a */
[----:B------:R-:W-:Y:S01]  /*21b0*/  UIADD3.64 UR26, UPT, UPT, UR30, 0x4, URZ ;  /* 0x000000041e1a7897 */ /* 0x000fe2000fffe0ff */
[----:B------:R-:W-:Y:S01]  /*21c0*/  UMOV UR34, 0x0 ;  /* 0x0000000000227882 */ /* 0x000fe20000000000 */
[----:B------:R-:W-:Y:S01]  /*21d0*/  UMOV UR35, 0x8040010 ;  /* 0x0804001000237882 */ /* 0x000fe20000000000 */
[----:B------:R-:W-:Y:S01]  /*21e0*/  UMOV UR36, 0x0 ;  /* 0x0000000000247882 */ /* 0x000fe20000000000 */
[----:B------:R-:W-:Y:S01]  /*21f0*/  UMOV UR37, 0x8040010 ;  /* 0x0804001000257882 */ /* 0x000fe20000000000 */
[----:B------:R-:W-:Y:S01]  /*2200*/  UMOV UR4, UR14 ;  /* 0x0000000e00047c82 */ /* 0x000fe20008000000 */
[----:B------:R-:W-:Y:S01]  /*2210*/  UMOV UR5, URZ ;  /* 0x000000ff00057c82 */ /* 0x000fe20008000000 */
[----:B------:R-:W-:Y:S01]  /*2220*/  UMOV UR38, 0x0 ;  /* 0x0000000000267882 */ /* 0x000fe20000000000 */
[----:B------:R-:W-:Y:S01]  /*2230*/  UMOV UR39, 0x8040010 ;  /* 0x0804001000277882 */ /* 0x000fe20000000000 */
[----:B------:R0:W-:Y:S01]  /*2240*/  UTCHMMA tmem[UR6], gdesc[UR30], tmem[UR10], tmem[UR34], idesc[UR35], UPT ;  /* 0x00ff221e060079ea */ /* 0x0001e2000b80000a */
[----:B------:R-:W-:Y:S01]  /*2250*/  UMOV UR4, UR4 ;  /* 0x0000000400047c82 */ /* 0x000fe20008000000 */
[----:B------:R0:W-:Y:S01]  /*2260*/  UTCHMMA tmem[UR8], gdesc[UR24], tmem[UR10], tmem[UR36], idesc[UR37], UPT ;  /* 0x00ff2418080079ea */ /* 0x0001e2000b80000a */
[----:B------:R0:W-:Y:S01]  /*2270*/  UTCHMMA tmem[UR28], gdesc[UR26], tmem[UR10], tmem[UR38], idesc[UR39], UPT ;  /* 0x00ff261a1c0079ea */ /* 0x0001e2000b80000a */
[----:B------:R0:W-:Y:S01]  /*2280*/  UTCBAR [UR4], URZ ;  /* 0x000000ff040073e9 */ /* 0x0001e200080000ff */
[----:B------:R-:W-:Y:S01]  /*2290*/  NOP ;  /* 0x0000000000007918 */ /* 0x000fe20000000000 */
.L_x_11:
[----:B------:R-:W-:Y:S01]  /*22a0*/  FSEL R41, R42, -INF , P2 ;  /* 0xff8000002a297808 */ /* 0x000fe20001000000 */
[----:B0-----:R-:W-:Y:S01]  /*22b0*/  UMOV UR4, URZ ;  /* 0x000000ff00047c82 */ /* 0x001fe20008000000 */
[----:B------:R-:W-:Y:S01]  /*22c0*/  FSEL R42, R22, 1, P2 ;  /* 0x3f800000162a7808 */ /* 0x000fe20001000000 */
[----:B------:R-:W-:Y:S06]  /*22d0*/  BRA.U !UP1, `(.L_x_12) ;  /* 0x0000001509547547 */ /* 0x000fec000b800000 */
[----:B------:R-:W-:Y:S01]  /*22e0*/  UIADD3 UR4, UPT, UPT, UR11, 0x2000, URZ ;  /* 0x000020000b047890 */ /* 0x000fe2000fffe0ff */
[----:B------:R-:W-:Y:S01]  /*22f0*/  SHF.L.U32 R39, R39, 0x6, RZ ;  /* 0x0000000627277819 */ /* 0x000fe200000006ff */
[----:B------:R-:W-:Y:S01]  /*2300*/  USHF.R.U32.HI UR5, URZ, 0x4, UR11 ;  /* 0x00000004ff057899 */ /* 0x000fe2000801160b */
[----:B------:R-:W-:Y:S01]  /*2310*/  HFMA2 R45, -RZ, RZ, 0, 0 ;  /* 0x00000000ff2d7431 */ /* 0x000fe200000001ff */
[----:B------:R-:W-:Y:S01]  /*2320*/  USHF.R.U32.HI UR4, URZ, 0x4, UR4 ;  /* 0x00000004ff047899 */ /* 0x000fe20008011604 */
[----:B------:R-:W-:Y:S01]  /*2330*/  MOV R62, R41 ;  /* 0x00000029003e7202 */ /* 0x000fe20000000f00 */
[----:B------:R-:W-:Y:S01]  /*2340*/  USHF.L.U32 UR26, UR9, 0x6, URZ ;  /* 0x00000006091a7899 */ /* 0x000fe200080006ff */
[----:B------:R-:W-:Y:S01]  /*2350*/  MOV R44, R39 ;  /* 0x00000027002c7202 */ /* 0x000fe20000000f00 */
[----:B------:R-:W-:Y:S02]  /*2360*/  USGXT.U32 UR25, UR4, 0xe ;  /* 0x0000000e0419789a */ /* 0x000fe40008000000 */
[----:B------:R-:W-:-:S02]  /*2370*/  USGXT.U32 UR5, UR5, 0xe ;  /* 0x0000000e0505789a */ /* 0x000fc40008000000 */
[----:B------:R-:W-:Y:S01]  /*2380*/  UIADD3 UR30, UP2, UPT, UR25, 0x2, URZ ;  /* 0x00000002191e7890 */ /* 0x000fe2000ff5e0ff */
[----:B------:R-:W-:Y:S01]  /*2390*/  MOV R43, UR26 ;  /* 0x0000001a002b7c02 */ /* 0x000fe20008000f00 */
[----:B------:R-:W-:Y:S01]  /*23a0*/  UMOV UR4, URZ ;  /* 0x000000ff00047c82 */ /* 0x000fe20008000000 */
[----:B------:R-:W-:Y:S02]  /*23b0*/  USHF.R.U32.HI UR24, URZ, 0x4, UR20 ;  /* 0x00000004ff187899 */ /* 0x000fe40008011614 */
[----:B------:R-:W-:Y:S02]  /*23c0*/  UIADD3.X UR31, UPT, UPT, UR4, 0x40004040, URZ, UP2, !UPT ;  /* 0x40004040041f7890 */ /* 0x000fe400097fe4ff */
[----:B------:R-:W-:Y:S02]  /*23d0*/  ULOP3.LUT UR28, UR5, 0x800000, URZ, 0xfc, !UPT ;  /* 0x00800000051c7892 */ /* 0x000fe4000f8efcff */
[----:B------:R-:W-:Y:S01]  /*23e0*/  UISETP.NE.U32.AND UP1, UPT, UR21, URZ, UPT ;  /* 0x000000ff1500728c */ /* 0x000fe2000bf25070 */
[----:B------:R-:W0:Y:S01]  /*23f0*/  LDCU UR38, c[0x0][0x3a8] ;  /* 0x00007500ff2677ac */ /* 0x000e220008000800 */
[----:B------:R-:W-:-:S02]  /*2400*/  USGXT.U32 UR24, UR24, 0xe ;  /* 0x0000000e1818789a */ /* 0x000fc40008000000 */
[----:B------:R-:W-:Y:S02]  /*2410*/  UIADD3.64 UR32, UPT, UPT, UR30, 0x2, URZ ;  /* 0x000000021e207897 */ /* 0x000fe4000fffe0ff */
[----:B------:R-:W-:Y:S01]  /*2420*/  UIADD3.64 UR34, UPT, UPT, UR30, 0x4, URZ ;  /* 0x000000041e227897 */ /* 0x000fe2000fffe0ff */
[----:B------:R-:W-:Y:S01]  /*2430*/  UMOV UR27, 0x1 ;  /* 0x00000001001b7882 */ /* 0x000fe20000000000 */
[----:B------:R-:W-:Y:S01]  /*2440*/  UMOV UR5, URZ ;  /* 0x000000ff00057c82 */ /* 0x000fe20008000000 */
[----:B------:R-:W-:-:S09]  /*2450*/  UMOV UR6, URZ ;  /* 0x000000ff00067c82 */ /* 0x000fd20008000000 */
.L_x_17:
[----:B--2---:R-:W-:-:S04]  /*2460*/  IMAD.WIDE R4, R44, 0x2, R60 ;  /* 0x000000022c047825 */ /* 0x004fc800078e023c */
[C---:B------:R-:W-:Y:S02]  /*2470*/  IMAD.WIDE R6, R44.reuse, 0x2, R58 ;  /* 0x000000022c067825 */ /* 0x040fe400078e023a */
[----:B------:R-:W2:Y:S02]  /*2480*/  LDG.E.U16 R5, desc[UR22][R4.64] ;  /* 0x0000001604057981 */ /* 0x000ea4000c1e1500 */
[C---:B------:R-:W-:Y:S02]  /*2490*/  IMAD.WIDE R8, R44.reuse, 0x2, R56 ;  /* 0x000000022c087825 */ /* 0x040fe400078e0238 */
[----:B------:R-:W3:Y:S02]  /*24a0*/  LDG.E.U16 R7, desc[UR22][R6.64] ;  /* 0x0000001606077981 */ /* 0x000ee4000c1e1500 */
[----:B------:R-:W-:Y:S02]  /*24b0*/  IMAD.WIDE R10, R44, 0x2, R54 ;  /* 0x000000022c0a7825 */ /* 0x000fe400078e0236 */
[----:B------:R-:W4:Y:S04]  /*24c0*/  LDG.E.U16 R9, desc[UR22][R8.64] ;  /* 0x0000001608097981 */ /* 0x000f28000c1e1500 */
[----:B------:R-:W5:Y:S01]  /*24d0*/  LDG.E.U16 R11, desc[UR22][R10.64] ;  /* 0x000000160a0b7981 */ /* 0x000f62000c1e1500 */
[----:B------:R-:W-:-:S02]  /*24e0*/  UMOV UR8, 0x1 ;  /* 0x0000000100087882 */ /* 0x000fc40000000000 */
[----:B------:R-:W-:-:S04]  /*24f0*/  @!UP0 UIADD3 UR8, UPT, UPT, -UR8, 0x100000, URZ ;  /* 0x0010000008088890 */ /* 0x000fc8000fffe1ff */
[----:B------:R-:W-:Y:S02]  /*2500*/  @!UP0 USHF.L.U32 UR9, UR8, 0xb, URZ ;  /* 0x0000000b08098899 */ /* 0x000fe400080006ff */
[----:B------:R-:W-:Y:S01]  /*2510*/  @!UP0 USHF.L.U32 UR8, UR8, 0x1, URZ ;  /* 0x0000000108088899 */ /* 0x000fe200080006ff */
[----:B------:R-:W-:Y:S01]  /*2520*/  VOTEU.ALL UP2, P1 ;  /* 0x0000000000ff7886 */ /* 0x000fe20000840000 */
[----:B--2---:R1:W-:Y:S04]  /*2530*/  STS.U16 [R36+UR11+0x1800], R5 ;  /* 0x0018000524007988 */ /* 0x0043e8000800040b */
[----:B---3--:R1:W-:Y:S04]  /*2540*/  STS.U16 [R36+UR11+0x1a00], R7 ;  /* 0x001a000724007988 */ /* 0x0083e8000800040b */
[----:B----4-:R1:W-:Y:S04]  /*2550*/  STS.U16 [R36+UR11+0x1c00], R9 ;  /* 0x001c000924007988 */ /* 0x0103e8000800040b */
[----:B-----5:R1:W-:Y:S01]  /*2560*/  STS.U16 [R36+UR11+0x1e00], R11 ;  /* 0x001e000b24007988 */ /* 0x0203e2000800040b */
[----:B------:R2:W-:Y:S06]  /*2570*/  MEMBAR.ALL.CTA ;  /* 0x0000000000007992 */ /* 0x0005ec0000008000 */
[----:B--2---:R-:W-:Y:S04]  /*2580*/  FENCE.VIEW.ASYNC.S ;  /* 0x00000000000073c6 */ /* 0x004fe80000000000 */
[----:B------:R-:W2:Y:S02]  /*2590*/  FENCE.VIEW.ASYNC.S ;  /* 0x00000000000073c6 */ /* 0x000ea40000000000 */
[----:B--2---:R1:W2:Y:S02]  /*25a0*/  @!UP2 SYNCS.EXCH.64 URZ, [UR11+0x2810], UR8 ;  /* 0x002810080bffa5b2 */ /* 0x0042a40008000100 */
[----:B--2---:R-:W-:Y:S06]  /*25b0*/  BAR.SYNC.DEFER_BLOCKING 0x0 ;  /* 0x0000000000007b1d */ /* 0x004fec0000010000 */
[----:B01----:R-:W-:Y:S05]  /*25c0*/  BRA.U UP1, `(.L_x_13) ;  /* 0x0000000101307547 */ /* 0x003fea000b800000 */
[----:B------:R-:W-:Y:S01]  /*25d0*/  UIADD3 UR8, UPT, UPT, UR11, 0x2810, URZ ;  /* 0x000028100b087890 */ /* 0x000fe2000fffe0ff */
[----:B------:R-:W-:Y:S01]  /*25e0*/  UMOV UR9, URZ ;  /* 0x000000ff00097c82 */ /* 0x000fe20008000000 */
[----:B------:R-:W-:Y:S01]  /*25f0*/  UMOV UR20, UR28 ;  /* 0x0000001c00147c82 */ /* 0x000fe20008000000 */
[----:B------:R-:W-:Y:S01]  /*2600*/  UMOV UR21, 0x40004040 ;  /* 0x4000404000157882 */ /* 0x000fe20000000000 */
[----:B------:R-:W-:Y:S01]  /*2610*/  UMOV UR18, UR24 ;  /* 0x0000001800127c82 */ /* 0x000fe20008000000 */
[----:B------:R-:W-:Y:S01]  /*2620*/  UMOV UR19, 0xc0004010 ;  /* 0xc000401000137882 */ /* 0x000fe20000000000 */
[----:B------:R-:W-:Y:S01]  /*2630*/  UMOV UR36, 0x0 ;  /* 0x0000000000247882 */ /* 0x000fe20000000000 */
[----:B------:R-:W-:Y:S01]  /*2640*/  UMOV UR37, 0x8108010 ;  /* 0x0810801000257882 */ /* 0x000fe20000000000 */
[----:B------:R-:W-:Y:S01]  /*2650*/  UMOV UR8, UR8 ;  /* 0x0000000800087c82 */ /* 0x000fe20008000000 */
[----:B------:R1:W-:Y:S01]  /*2660*/  UTCHMMA gdesc[UR20], gdesc[UR18], tmem[UR29], tmem[UR36], idesc[UR37], !UPT ;  /* 0x00ff2412140075ea */ /* 0x0003e2000f80001d */
[----:B------:R1:W-:Y:S01]  /*2670*/  UTCBAR [UR8], URZ ;  /* 0x000000ff080073e9 */ /* 0x0003e200080000ff */
[----:B------:R-:W-:-:S02]  /*2680*/  NOP ;  /* 0x0000000000007918 */ /* 0x000fc40000000000 */
.L_x_13:
[----:B------:R-:W2:Y:S02]  /*2690*/  SYNCS.PHASECHK.TRANS64.TRYWAIT P2, [UR11+0x2810], RZ ;  /* 0x002810ffff0075a7 */ /* 0x000ea4000804110b */
[----:B--2---:R-:W-:Y:S05]  /*26a0*/  @!P2 BRA `(.L_x_14) ;  /* 0x0000001c0094a947 */ /* 0x004fea0003800000 */
.L_x_23:
[----:B------:R-:W-:Y:S06]  /*26b0*/  BAR.SYNC.DEFER_BLOCKING 0x0 ;  /* 0x0000000000007b1d */ /* 0x000fec0000010000 */
[----:B------:R-:W-:Y:S01]  /*26c0*/  LDTM.16dp32bit_t0_t15.x32 R4, tmem[UR13] ;  /* 0x0000000d000479ee */ /* 0x000fe20008a80000 */
[----:B------:R-:W2:Y:S01]  /*26d0*/  LDTM.16dp32bit_t16_t31.x32 R4, tmem[UR13+0x20] ;  /* 0x0000200d000479ee */ /* 0x000ea20008aa0000 */
[----:B------:R-:W3:Y:S01]  /*26e0*/  @!P1 SYNCS.CCTL.IV [UR11+0x2810] ;  /* 0x00281000ff0099b1 */ /* 0x000ee2000800000b */
[----:B------:R-:W-:Y:S01]  /*26f0*/  NOP ;  /* 0x0000000000007918 */ /* 0x000fe20000000000 */
[----:B0-2---:R-:W-:Y:S01]  /*2700*/  FMUL R41, R4, UR38 ;  /* 0x0000002604297c20 */ /* 0x005fe20008400000 */
[----:B------:R-:W-:Y:S01]  /*2710*/  FMUL R64, R5, UR38 ;  /* 0x0000002605407c20 */ /* 0x000fe20008400000 */
[----:B------:R-:W-:-:S05]  /*2720*/  FMUL R63, R6, UR38 ;  /* 0x00000026063f7c20 */ /* 0x000fca0008400000 */
[----:B------:R-:W-:Y:S01]  /*2730*/  FMNMX3 R63, R41, R64, R63, !PT ;  /* 0x00000040293f7276 */ /* 0x000fe2000780003f */
        /* <DEDUP_REMOVED lines=42> */
[----:B------:R-:W-:-:S05]  /*29e0*/  FMUL R41, R35, UR38 ;  /* 0x0000002623297c20 */ /* 0x000fca0008400000 */
[----:B------:R-:W-:-:S05]  /*29f0*/  FMNMX R63, R41, R64, !PT ;  /* 0x00000040293f7209 */ /* 0x000fca0007800000 */
[----:B------:R-:W0:Y:S02]  /*2a00*/  SHFL.BFLY PT, R41, R63, 0x10, 0x1f ;  /* 0x0e001f003f297f89 */ /* 0x000e2400000e0000 */
[----:B0-----:R-:W-:-:S05]  /*2a10*/  FMNMX3 R41, R63, R41, R62, !PT ;  /* 0x000000293f297276 */ /* 0x001fca000780003e */
[--C-:B------:R-:W-:Y:S01]  /*2a20*/  FFMA R4, R4, UR38, -R41.reuse ;  /* 0x0000002604047c23 */ /* 0x100fe20008000829 */
[--C-:B------:R-:W-:Y:S01]  /*2a30*/  FFMA R5, R5, UR38, -R41.reuse ;  /* 0x0000002605057c23 */ /* 0x100fe20008000829 */
[--C-:B------:R-:W-:Y:S01]  /*2a40*/  FFMA R6, R6, UR38, -R41.reuse ;  /* 0x0000002606067c23 */ /* 0x100fe20008000829 */
[--C-:B------:R-:W-:Y:S01]  /*2a50*/  FFMA R7, R7, UR38, -R41.reuse ;  /* 0x0000002607077c23 */ /* 0x100fe20008000829 */
[----:B------:R-:W-:Y:S01]  /*2a60*/  FMUL R4, R4, 1.4426950216293334961 ;  /* 0x3fb8aa3b04047820 */ /* 0x000fe20000400000 */
[----:B------:R-:W-:Y:S01]  /*2a70*/  FMUL R5, R5, 1.4426950216293334961 ;  /* 0x3fb8aa3b05057820 */ /* 0x000fe20000400000 */
[----:B------:R-:W-:Y:S01]  /*2a80*/  FMUL R6, R6, 1.4426950216293334961 ;  /* 0x3fb8aa3b06067820 */ /* 0x000fe20000400000 */
[----:B------:R-:W-:Y:S01]  /*2a90*/  FMUL R63, R7, 1.4426950216293334961 ;  /* 0x3fb8aa3b073f7820 */ /* 0x000fe20000400000 */
[--C-:B------:R-:W-:Y:S01]  /*2aa0*/  FFMA R8, R8, UR38, -R41.reuse ;  /* 0x0000002608087c23 */ /* 0x100fe20008000829 */
[--C-:B------:R-:W-:Y:S01]  /*2ab0*/  FFMA R9, R9, UR38, -R41.reuse ;  /* 0x0000002609097c23 */ /* 0x100fe20008000829 */
[----:B------:R-:W-:Y:S01]  /*2ac0*/  MUFU.EX2 R4, R4 ;  /* 0x0000000400047308 */ /* 0x000fe20000000800 */
[--C-:B------:R-:W-:Y:S01]  /*2ad0*/  FFMA R13, R13, UR38, -R41.reuse ;  /* 0x000000260d0d7c23 */ /* 0x100fe20008000829 */
[----:B------:R-:W-:Y:S01]  /*2ae0*/  FMUL R7, R8, 1.4426950216293334961 ;  /* 0x3fb8aa3b08077820 */ /* 0x000fe20000400000 */
[----:B------:R-:W-:Y:S01]  /*2af0*/  FMUL R64, R9, 1.4426950216293334961 ;  /* 0x3fb8aa3b09407820 */ /* 0x000fe20000400000 */
[--C-:B------:R-:W-:Y:S01]  /*2b00*/  FFMA R8, R10, UR38, -R41.reuse ;  /* 0x000000260a087c23 */ /* 0x100fe20008000829 */
[--C-:B------:R-:W-:Y:S01]  /*2b10*/  FFMA R12, R12, UR38, -R41.reuse ;  /* 0x000000260c0c7c23 */ /* 0x100fe20008000829 */
[--C-:B------:R-:W-:Y:S01]  /*2b20*/  FFMA R17, R17, UR38, -R41.reuse ;  /* 0x0000002611117c23 */ /* 0x100fe20008000829 */
[----:B------:R-:W-:Y:S01]  /*2b30*/  FMUL R65, R13, 1.4426950216293334961 ;  /* 0x3fb8aa3b0d417820 */ /* 0x000fe20000400000 */
[----:B------:R-:W0:Y:S01]  /*2b40*/  MUFU.EX2 R5, R5 ;  /* 0x0000000500057308 */ /* 0x000e220000000800 */
[--C-:B------:R-:W-:Y:S01]  /*2b50*/  FFMA R16, R16, UR38, -R41.reuse ;  /* 0x0000002610107c23 */ /* 0x100fe20008000829 */
[----:B------:R-:W-:Y:S01]  /*2b60*/  FMUL R8, R8, 1.4426950216293334961 ;  /* 0x3fb8aa3b08087820 */ /* 0x000fe20000400000 */
[--C-:B------:R-:W-:Y:S01]  /*2b70*/  FFMA R11, R11, UR38, -R41.reuse ;  /* 0x000000260b0b7c23 */ /* 0x100fe20008000829 */
[----:B------:R-:W-:Y:S01]  /*2b80*/  FMUL R9, R12, 1.4426950216293334961 ;  /* 0x3fb8aa3b0c097820 */ /* 0x000fe20000400000 */
[--C-:B------:R-:W-:Y:S01]  /*2b90*/  FFMA R12, R14, UR38, -R41.reuse ;  /* 0x000000260e0c7c23 */ /* 0x100fe20008000829 */
[--C-:B------:R-:W-:Y:S01]  /*2ba0*/  FFMA R24, R24, UR38, -R41.reuse ;  /* 0x0000002618187c23 */ /* 0x100fe20008000829 */
[----:B------:R-:W-:Y:S01]  /*2bb0*/  FMUL R13, R16, 1.4426950216293334961 ;  /* 0x3fb8aa3b100d7820 */ /* 0x000fe20000400000 */
[----:B------:R-:W-:Y:S01]  /*2bc0*/  MUFU.EX2 R6, R6 ;  /* 0x0000000600067308 */ /* 0x000fe20000000800 */
[----:B------:R-:W-:Y:S01]  /*2bd0*/  FMUL R11, R11, 1.4426950216293334961 ;  /* 0x3fb8aa3b0b0b7820 */ /* 0x000fe20000400000 */
[--C-:B------:R-:W-:Y:S01]  /*2be0*/  FFMA R16, R18, UR38, -R41.reuse ;  /* 0x0000002612107c23 */ /* 0x100fe20008000829 */
[----:B------:R-:W-:Y:S01]  /*2bf0*/  FMUL R12, R12, 1.4426950216293334961 ;  /* 0x3fb8aa3b0c0c7820 */ /* 0x000fe20000400000 */
[--C-:B------:R-:W-:Y:S01]  /*2c00*/  FFMA R15, R15, UR38, -R41.reuse ;  /* 0x000000260f0f7c23 */ /* 0x100fe20008000829 */
[--C-:B------:R-:W-:Y:S01]  /*2c10*/  FFMA R25, R25, UR38, -R41.reuse ;  /* 0x0000002619197c23 */ /* 0x100fe20008000829 */
[----:B------:R-:W-:Y:S01]  /*2c20*/  FMUL R16, R16, 1.4426950216293334961 ;  /* 0x3fb8aa3b10107820 */ /* 0x000fe20000400000 */
[--C-:B------:R-:W-:Y:S01]  /*2c30*/  FFMA R19, R19, UR38, -R41.reuse ;  /* 0x0000002613137c23 */ /* 0x100fe20008000829 */
[----:B------:R-:W2:Y:S01]  /*2c40*/  MUFU.EX2 R63, R63 ;  /* 0x0000003f003f7308 */ /* 0x000ea20000000800 */
[----:B------:R-:W-:Y:S01]  /*2c50*/  FMUL R15, R15, 1.4426950216293334961 ;  /* 0x3fb8aa3b0f0f7820 */ /* 0x000fe20000400000 */
[----:B------:R-:W-:Y:S01]  /*2c60*/  FMUL R25, R25, 1.4426950216293334961 ;  /* 0x3fb8aa3b19197820 */ /* 0x000fe20000400000 */
[--C-:B------:R-:W-:Y:S01]  /*2c70*/  FFMA R28, R28, UR38, -R41.reuse ;  /* 0x000000261c1c7c23 */ /* 0x100fe20008000829 */
[----:B------:R-:W-:Y:S01]  /*2c80*/  FMUL R19, R19, 1.4426950216293334961 ;  /* 0x3fb8aa3b13137820 */ /* 0x000fe20000400000 */
[--C-:B------:R-:W-:Y:S01]  /*2c90*/  FFMA R20, R20, UR38, -R41.reuse ;  /* 0x0000002614147c23 */ /* 0x100fe20008000829 */
[--C-:B------:R-:W-:Y:S01]  /*2ca0*/  FFMA R29, R29, UR38, -R41.reuse ;  /* 0x000000261d1d7c23 */ /* 0x100fe20008000829 */
[--C-:B------:R-:W-:Y:S01]  /*2cb0*/  FFMA R21, R21, UR38, -R41.reuse ;  /* 0x0000002615157c23 */ /* 0x100fe20008000829 */
[----:B------:R-:W4:Y:S01]  /*2cc0*/  MUFU.EX2 R7, R7 ;  /* 0x0000000700077308 */ /* 0x000f220000000800 */
[--C-:B------:R-:W-:Y:S01]  /*2cd0*/  FFMA R23, R23, UR38, -R41.reuse ;  /* 0x0000002617177c23 */ /* 0x100fe20008000829 */
[----:B------:R-:W-:Y:S01]  /*2ce0*/  FMUL R29, R29, 1.4426950216293334961 ;  /* 0x3fb8aa3b1d1d7820 */ /* 0x000fe20000400000 */
[----:B------:R-:W-:Y:S01]  /*2cf0*/  FMUL R21, R21, 1.4426950216293334961 ;  /* 0x3fb8aa3b15157820 */ /* 0x000fe20000400000 */
[--C-:B------:R-:W-:Y:S01]  /*2d00*/  FFMA R27, R27, UR38, -R41.reuse ;  /* 0x000000261b1b7c23 */ /* 0x100fe20008000829 */
[----:B------:R-:W-:Y:S01]  /*2d10*/  FMUL R23, R23, 1.4426950216293334961 ;  /* 0x3fb8aa3b17177820 */ /* 0x000fe20000400000 */
[--C-:B------:R-:W-:Y:S01]  /*2d20*/  FFMA R30, R30, UR38, -R41.reuse ;  /* 0x000000261e1e7c23 */ /* 0x100fe20008000829 */
[--C-:B------:R-:W-:Y:S01]  /*2d30*/  FFMA R31, R31, UR38, -R41.reuse ;  /* 0x000000261f1f7c23 */ /* 0x100fe20008000829 */
[----:B------:R5:W1:Y:S01]  /*2d40*/  MUFU.EX2 R10, R64 ;  /* 0x00000040000a7308 */ /* 0x000a620000000800 */
[----:B------:R-:W-:Y:S01]  /*2d50*/  FMUL R27, R27, 1.4426950216293334961 ;  /* 0x3fb8aa3b1b1b7820 */ /* 0x000fe20000400000 */
[----:B------:R-:W-:Y:S01]  /*2d60*/  FMUL R30, R30, 1.4426950216293334961 ;  /* 0x3fb8aa3b1e1e7820 */ /* 0x000fe20000400000 */
[--C-:B------:R-:W-:Y:S01]  /*2d70*/  FFMA R32, R32, UR38, -R41.reuse ;  /* 0x0000002620207c23 */ /* 0x100fe20008000829 */
[----:B------:R-:W-:Y:S01]  /*2d80*/  FMUL R31, R31, 1.4426950216293334961 ;  /* 0x3fb8aa3b1f1f7820 */ /* 0x000fe20000400000 */
[--C-:B------:R-:W-:Y:S01]  /*2d90*/  FFMA R33, R33, UR38, -R41.reuse ;  /* 0x0000002621217c23 */ /* 0x100fe20008000829 */
[--C-:B------:R-:W-:Y:S01]  /*2da0*/  FFMA R34, R34, UR38, -R41.reuse ;  /* 0x0000002622227c23 */ /* 0x100fe20008000829 */
[----:B------:R-:W-:Y:S01]  /*2db0*/  FMUL R32, R32, 1.4426950216293334961 ;  /* 0x3fb8aa3b20207820 */ /* 0x000fe20000400000 */
[----:B------:R0:W-:Y:S01]  /*2dc0*/  MUFU.EX2 R14, R65 ;  /* 0x00000041000e7308 */ /* 0x0001e20000000800 */
[----:B-----5:R-:W-:Y:S01]  /*2dd0*/  FMUL R64, R17, 1.4426950216293334961 ;  /* 0x3fb8aa3b11407820 */ /* 0x020fe20000400000 */
[----:B------:R-:W-:Y:S01]  /*2de0*/  FMUL R17, R20, 1.4426950216293334961 ;  /* 0x3fb8aa3b14117820 */ /* 0x000fe20000400000 */
[--C-:B------:R-:W-:Y:S01]  /*2df0*/  FFMA R20, R22, UR38, -R41.reuse ;  /* 0x0000002616147c23 */ /* 0x100fe20008000829 */
[----:B------:R-:W-:Y:S01]  /*2e00*/  FMUL R33, R33, 1.4426950216293334961 ;  /* 0x3fb8aa3b21217820 */ /* 0x000fe20000400000 */
[----:B------:R-:W-:Y:S01]  /*2e10*/  FMUL R34, R34, 1.4426950216293334961 ;  /* 0x3fb8aa3b22227820 */ /* 0x000fe20000400000 */
[----:B------:R-:W-:Y:S01]  /*2e20*/  FFMA R35, R35, UR38, -R41 ;  /* 0x0000002623237c23 */ /* 0x000fe20008000829 */
[----:B------:R-:W-:Y:S01]  /*2e30*/  FMUL R20, R20, 1.4426950216293334961 ;  /* 0x3fb8aa3b14147820 */ /* 0x000fe20000400000 */
[----:B------:R5:W-:Y:S01]  /*2e40*/  MUFU.EX2 R18, R64 ;  /* 0x0000004000127308 */ /* 0x000be20000000800 */
[----:B0-----:R-:W-:Y:S01]  /*2e50*/  FADD R65, R4, R5 ;  /* 0x0000000504417221 */ /* 0x001fe20000000000 */
[----:B------:R-:W-:-:S02]  /*2e60*/  F2FP.F16.F32.PACK_AB R4, R5, R4 ;  /* 0x000000040504723e */ /* 0x000fc400000000ff */
[----:B--2---:R-:W-:-:S04]  /*2e70*/  F2FP.F16.F32.PACK_AB R5, R63, R6 ;  /* 0x000000063f05723e */ /* 0x004fc800000000ff */
[----:B------:R-:W0:Y:S01]  /*2e80*/  MUFU.EX2 R8, R8 ;  /* 0x0000000800087308 */ /* 0x000e220000000800 */
[----:B-----5:R-:W-:Y:S01]  /*2e90*/  FMUL R64, R24, 1.4426950216293334961 ;  /* 0x3fb8aa3b18407820 */ /* 0x020fe20000400000 */
[----:B------:R-:W-:-:S04]  /*2ea0*/  FADD R24, R6, R65 ;  /* 0x0000004106187221 */ /* 0x000fc80000000000 */
[----:B------:R-:W-:Y:S02]  /*2eb0*/  FADD R24, R63, R24 ;  /* 0x000000183f187221 */ /* 0x000fe40000000000 */
[----:B------:R-:W2:Y:S02]  /*2ec0*/  MUFU.EX2 R11, R11 ;  /* 0x0000000b000b7308 */ /* 0x000ea40000000800 */
[----:B----4-:R-:W-:Y:S01]  /*2ed0*/  FADD R65, R7, R24 ;  /* 0x0000001807417221 */ /* 0x010fe20000000000 */
[----:B------:R-:W-:-:S03]  /*2ee0*/  FFMA R24, R26, UR38, -R41 ;  /* 0x000000261a187c23 */ /* 0x000fc60008000829 */
[----:B-1----:R-:W-:Y:S01]  /*2ef0*/  FADD R65, R10, R65 ;  /* 0x000000410a417221 */ /* 0x002fe20000000000 */
[----:B------:R-:W-:Y:S01]  /*2f00*/  FMUL R24, R24, 1.4426950216293334961 ;  /* 0x3fb8aa3b18187820 */ /* 0x000fe20000400000 */
[----:B------:R-:W1:Y:S02]  /*2f10*/  MUFU.EX2 R9, R9 ;  /* 0x0000000900097308 */ /* 0x000e640000000800 */
[----:B0-----:R-:W-:-:S06]  /*2f20*/  FADD R66, R8, R65 ;  /* 0x0000004108427221 */ /* 0x001fcc0000000000 */
[----:B------:R-:W0:Y:S01]  /*2f30*/  MUFU.EX2 R12, R12 ;  /* 0x0000000c000c7308 */ /* 0x000e220000000800 */
[----:B--2---:R-:W-:-:S07]  /*2f40*/  FADD R66, R11, R66 ;  /* 0x000000420b427221 */ /* 0x004fce0000000000 */
[----:B------:R-:W2:Y:S01]  /*2f50*/  MUFU.EX2 R15, R15 ;  /* 0x0000000f000f7308 */ /* 0x000ea20000000800 */
[----:B-1----:R-:W-:-:S04]  /*2f60*/  FADD R65, R9, R66 ;  /* 0x0000004209417221 */ /* 0x002fc80000000000 */
[----:B------:R-:W-:-:S03]  /*2f70*/  FADD R65, R14, R65 ;  /* 0x000000410e417221 */ /* 0x000fc60000000000 */
[----:B------:R-:W1:Y:S08]  /*2f80*/  MUFU.EX2 R13, R13 ;  /* 0x0000000d000d7308 */ /* 0x000e700000000800 */
[----:B------:R4:W-:Y:S08]  /*2f90*/  MUFU.EX2 R26, R25 ;  /* 0x00000019001a7308 */ /* 0x0009f00000000800 */
[----:B------:R-:W5:Y:S01]  /*2fa0*/  MUFU.EX2 R16, R16 ;  /* 0x0000001000107308 */ /* 0x000f620000000800 */
[----:B----4-:R-:W-:Y:S01]  /*2fb0*/  FMUL R25, R28, 1.4426950216293334961 ;  /* 0x3fb8aa3b1c197820 */ /* 0x010fe20000400000 */
[----:B0-----:R-:W-:-:S04]  /*2fc0*/  FADD R28, R12, R65 ;  /* 0x000000410c1c7221 */ /* 0x001fc80000000000 */
[----:B--2---:R-:W-:Y:S02]  /*2fd0*/  FADD R28, R15, R28 ;  /* 0x0000001c0f1c7221 */ /* 0x004fe40000000000 */
[----:B------:R-:W0:Y:S02]  /*2fe0*/  MUFU.EX2 R19, R19 ;  /* 0x0000001300137308 */ /* 0x000e240000000800 */
[----:B-1----:R-:W-:-:S04]  /*2ff0*/  FADD R65, R13, R28 ;  /* 0x0000001c0d417221 */ /* 0x002fc80000000000 */
[----:B------:R-:W-:Y:S02]  /*3000*/  FADD R65, R18, R65 ;  /* 0x0000004112417221 */ /* 0x000fe40000000000 */
[----:B------:R-:W1:Y:S02]  /*3010*/  MUFU.EX2 R17, R17 ;  /* 0x0000001100117308 */ /* 0x000e640000000800 */
[----:B-----5:R-:W-:-:S06]  /*3020*/  FADD R28, R16, R65 ;  /* 0x00000041101c7221 */ /* 0x020fcc0000000000 */
[----:B------:R-:W2:Y:S01]  /*3030*/  MUFU.EX2 R22, R21 ;  /* 0x0000001500167308 */ /* 0x000ea20000000800 */
[----:B0-----:R-:W-:-:S07]  /*3040*/  FADD R28, R19, R28 ;  /* 0x0000001c131c7221 */ /* 0x001fce0000000000 */
[----:B------:R-:W-:Y:S01]  /*3050*/  MUFU.EX2 R66, R29 ;  /* 0x0000001d00427308 */ /* 0x000fe20000000800 */
[----:B-1----:R-:W-:Y:S01]  /*3060*/  FADD R67, R17, R28 ;  /* 0x0000001c11437221 */ /* 0x002fe20000000000 */
[----:B------:R-:W-:-:S04]  /*3070*/  FADD R28, -R41, R62 ;  /* 0x0000003e291c7221 */ /* 0x000fc80000000100 */
[----:B------:R-:W-:Y:S02]  /*3080*/  FMUL R28, R28, 1.4426950216293334961 ;  /* 0x3fb8aa3b1c1c7820 */ /* 0x000fe40000400000 */
[----:B------:R-:W0:Y:S01]  /*3090*/  MUFU.EX2 R20, R20 ;  /* 0x0000001400147308 */ /* 0x000e220000000800 */
[----:B--2---:R-:W-:-:S07]  /*30a0*/  FADD R67, R22, R67 ;  /* 0x0000004316437221 */ /* 0x004fce0000000000 */
[----:B------:R-:W3:Y:S08]  /*30b0*/  MUFU.EX2 R29, R28 ;  /* 0x0000001c001d7308 */ /* 0x000ef00000000800 */
[----:B------:R-:W1:Y:S01]  /*30c0*/  MUFU.EX2 R23, R23 ;  /* 0x0000001700177308 */ /* 0x000e620000000800 */
[----:B0-----:R-:W-:-:S07]  /*30d0*/  FADD R62, R20, R67 ;  /* 0x00000043143e7221 */ /* 0x001fce0000000000 */
[----:B------:R-:W0:Y:S01]  /*30e0*/  MUFU.EX2 R21, R64 ;  /* 0x0000004000157308 */ /* 0x000e220000000800 */
[----:B---3--:R2:W-:Y:S07]  /*30f0*/  STSM.16.M88 [R2+0x1800], R29 ;  /* 0x0018001d02007844 */ /* 0x0085ee0000000000 */
[----:B------:R-:W3:Y:S01]  /*3100*/  MUFU.EX2 R24, R24 ;  /* 0x0000001800187308 */ /* 0x000ee20000000800 */
[----:B-1----:R-:W-:-:S07]  /*3110*/  FADD R62, R23, R62 ;  /* 0x0000003e173e7221 */ /* 0x002fce0000000000 */
[----:B------:R-:W1:Y:S01]  /*3120*/  MUFU.EX2 R27, R27 ;  /* 0x0000001b001b7308 */ /* 0x000e620000000800 */
[----:B0-----:R-:W-:Y:S01]  /*3130*/  FADD R67, R21, R62 ;  /* 0x0000003e15437221 */ /* 0x001fe20000000000 */
[----:B------:R-:W-:-:S03]  /*3140*/  SHF.L.U32 R62, R45, 0x1f, RZ ;  /* 0x0000001f2d3e7819 */ /* 0x000fc600000006ff */
[----:B------:R-:W-:-:S03]  /*3150*/  FADD R67, R26, R67 ;  /* 0x000000431a437221 */ /* 0x000fc60000000000 */
[----:B------:R-:W0:Y:S01]  /*3160*/  MUFU.EX2 R25, R25 ;  /* 0x0000001900197308 */ /* 0x000e220000000800 */
[----:B---3--:R-:W-:-:S07]  /*3170*/  FADD R28, R24, R67 ;  /* 0x00000043181c7221 */ /* 0x008fce0000000000 */
[----:B------:R1:W3:Y:S08]  /*3180*/  MUFU.EX2 R64, R30 ;  /* 0x0000001e00407308 */ /* 0x0002f00000000800 */
[----:B------:R0:W4:Y:S01]  /*3190*/  MUFU.EX2 R65, R31 ;  /* 0x0000001f00417308 */ /* 0x0001220000000800 */
[----:B-1----:R-:W-:Y:S01]  /*31a0*/  FADD R30, R27, R28 ;  /* 0x0000001c1b1e7221 */ /* 0x002fe20000000000 */
[----:B------:R-:W-:Y:S06]  /*31b0*/  BAR.SYNC.DEFER_BLOCKING 0x0 ;  /* 0x0000000000007b1d */ /* 0x000fec0000010000 */
[----:B------:R-:W1:Y:S01]  /*31c0*/  MUFU.EX2 R32, R32 ;  /* 0x0000002000207308 */ /* 0x000e620000000800 */
[----:B0-----:R-:W-:-:S04]  /*31d0*/  FADD R31, R25, R30 ;  /* 0x0000001e191f7221 */ /* 0x001fc80000000000 */
[----:B------:R-:W-:-:S03]  /*31e0*/  FADD R31, R66, R31 ;  /* 0x0000001f421f7221 */ /* 0x000fc60000000000 */
[----:B------:R0:W5:Y:S01]  /*31f0*/  MUFU.EX2 R45, R33 ;  /* 0x00000021002d7308 */ /* 0x0001620000000800 */
[----:B---3--:R-:W-:-:S04]  /*3200*/  FADD R30, R64, R31 ;  /* 0x0000001f401e7221 */ /* 0x008fc80000000000 */
[----:B----4-:R-:W-:-:S03]  /*3210*/  FADD R31, R65, R30 ;  /* 0x0000001e411f7221 */ /* 0x010fc60000000000 */
[----:B------:R-:W3:Y:S01]  /*3220*/  MUFU.EX2 R34, R34 ;  /* 0x0000002200227308 */ /* 0x000ee20000000800 */
[----:B0-----:R-:W-:Y:S01]  /*3230*/  FMUL R33, R35, 1.4426950216293334961 ;  /* 0x3fb8aa3b23217820 */ /* 0x001fe20000400000 */
[----:B------:R2:W0:Y:S01]  /*3240*/  LDSM.16.M88 R28, [R37+UR11+0x1800] ;  /* 0x0018000b251c783b */ /* 0x0004220008000000 */
[----:B------:R-:W4:Y:S01]  /*3250*/  SYNCS.PHASECHK.TRANS64.TRYWAIT P2, [UR14], R62 ;  /* 0x0000003eff0075a7 */ /* 0x000f22000804110e */
[----:B-1----:R-:W-:-:S04]  /*3260*/  FADD R30, R32, R31 ;  /* 0x0000001f201e7221 */ /* 0x002fc80000000000 */
[----:B------:R-:W1:Y:S01]  /*3270*/  MUFU.EX2 R33, R33 ;  /* 0x0000002100217308 */ /* 0x000e620000000800 */
[----:B-----5:R-:W-:-:S04]  /*3280*/  FADD R31, R45, R30 ;  /* 0x0000001e2d1f7221 */ /* 0x020fc80000000000 */
[----:B---3--:R-:W-:-:S04]  /*3290*/  FADD R30, R34, R31 ;  /* 0x0000001f221e7221 */ /* 0x008fc80000000000 */
[----:B-1----:R-:W-:-:S05]  /*32a0*/  FADD R30, R33, R30 ;  /* 0x0000001e211e7221 */ /* 0x002fca0000000000 */
[----:B------:R2:W1:Y:S02]  /*32b0*/  SHFL.BFLY PT, R31, R30, 0x10, 0x1f ;  /* 0x0e001f001e1f7f89 */ /* 0x00046400000e0000 */
[----:B0-2-4-:R-:W-:Y:S05]  /*32c0*/  @!P2 BRA `(.L_x_15) ;  /* 0x000000100098a947 */ /* 0x015fea0003800000 */
.L_x_24:
[----:B------:R-:W-:Y:S01]  /*32d0*/  IMAD.WIDE R68, R43, 0x2, R52 ;  /* 0x000000022b447825 */ /* 0x000fe200078e0234 */
[----:B------:R-:W-:-:S03]  /*32e0*/  F2FP.F16.F32.PACK_AB R6, R10, R7 ;  /* 0x000000070a06723e */ /* 0x000fc600000000ff */
[C---:B------:R-:W-:Y:S02]  /*32f0*/  IMAD.WIDE R72, R43.reuse, 0x2, R48 ;  /* 0x000000022b487825 */ /* 0x040fe400078e0230 */
[----:B------:R-:W2:Y:S02]  /*3300*/  LDG.E.U16 R69, desc[UR22][R68.64] ;  /* 0x0000001644457981 */ /* 0x000ea4000c1e1500 */
[C---:B------:R-:W-:Y:S02]  /*3310*/  IMAD.WIDE R62, R43.reuse, 0x2, R50 ;  /* 0x000000022b3e7825 */ /* 0x040fe400078e0232 */
[----:B------:R-:W3:Y:S02]  /*3320*/  LDG.E.U16 R35, desc[UR22][R72.64] ;  /* 0x0000001648237981 */ /* 0x000ee4000c1e1500 */
[----:B------:R-:W-:Y:S02]  /*3330*/  IMAD.WIDE R70, R43, 0x2, R46 ;  /* 0x000000022b467825 */ /* 0x000fe400078e022e */
[----:B------:R-:W4:Y:S04]  /*3340*/  LDG.E.U16 R63, desc[UR22][R62.64] ;  /* 0x000000163e3f7981 */ /* 0x000f28000c1e1500 */
[----:B------:R-:W5:Y:S01]  /*3350*/  LDG.E.U16 R67, desc[UR22][R70.64] ;  /* 0x0000001646437981 */ /* 0x000f62000c1e1500 */
[----:B------:R-:W-:Y:S01]  /*3360*/  F2FP.F16.F32.PACK_AB R7, R11, R8 ;  /* 0x000000080b07723e */ /* 0x000fe200000000ff */
[----:B------:R-:W-:Y:S01]  /*3370*/  ULEA UR14, UR27, UR11, 0x3 ;  /* 0x0000000b1b0e7291 */ /* 0x000fe2000f8e18ff */
[----:B------:R-:W-:Y:S01]  /*3380*/  F2FP.F16.F32.PACK_AB R8, R14, R9 ;  /* 0x000000090e08723e */ /* 0x000fe200000000ff */
[----:B-1----:R-:W-:Y:S01]  /*3390*/  FADD R30, R30, R31 ;  /* 0x0000001f1e1e7221 */ /* 0x002fe20000000000 */
[----:B------:R-:W-:Y:S01]  /*33a0*/  F2FP.F16.F32.PACK_AB R9, R15, R12 ;  /* 0x0000000c0f09723e */ /* 0x000fe200000000ff */
[----:B------:R-:W-:Y:S01]  /*33b0*/  UIADD3 UR14, UPT, UPT, UR14, 0x2800, URZ ;  /* 0x000028000e0e7890 */ /* 0x000fe2000fffe0ff */
[----:B------:R-:W-:Y:S01]  /*33c0*/  F2FP.F16.F32.PACK_AB R10, R18, R13 ;  /* 0x0000000d120a723e */ /* 0x000fe200000000ff */
[----:B------:R-:W-:Y:S01]  /*33d0*/  UMOV UR4, UR5 ;  /* 0x0000000500047c82 */ /* 0x000fe20008000000 */
[----:B------:R-:W-:-:S02]  /*33e0*/  F2FP.F16.F32.PACK_AB R11, R19, R16 ;  /* 0x00000010130b723e */ /* 0x000fc400000000ff */
[----:B------:R-:W-:Y:S02]  /*33f0*/  F2FP.F16.F32.PACK_AB R12, R22, R17 ;  /* 0x00000011160c723e */ /* 0x000fe400000000ff */
[----:B------:R-:W-:Y:S02]  /*3400*/  F2FP.F16.F32.PACK_AB R13, R23, R20 ;  /* 0x00000014170d723e */ /* 0x000fe400000000ff */
[----:B------:R-:W-:Y:S02]  /*3410*/  F2FP.F16.F32.PACK_AB R14, R26, R21 ;  /* 0x000000151a0e723e */ /* 0x000fe400000000ff */
[----:B------:R-:W-:Y:S02]  /*3420*/  F2FP.F16.F32.PACK_AB R15, R27, R24 ;  /* 0x000000181b0f723e */ /* 0x000fe400000000ff */
[----:B------:R-:W-:Y:S02]  /*3430*/  F2FP.F16.F32.PACK_AB R16, R66, R25 ;  /* 0x000000194210723e */ /* 0x000fe400000000ff */
[----:B------:R-:W-:-:S02]  /*3440*/  F2FP.F16.F32.PACK_AB R17, R65, R64 ;  /* 0x000000404111723e */ /* 0x000fc400000000ff */
[----:B------:R-:W-:Y:S02]  /*3450*/  F2FP.F16.F32.PACK_AB R18, R45, R32 ;  /* 0x000000202d12723e */ /* 0x000fe400000000ff */
[----:B------:R-:W-:-:S04]  /*3460*/  F2FP.F16.F32.PACK_AB R19, R33, R34 ;  /* 0x000000222113723e */ /* 0x000fc800000000ff */
[----:B------:R-:W-:Y:S01]  /*3470*/  STTM.16dp32bit_t0_t15.x16 tmem[UR17], R4 ;  /* 0x00000004000079ed */ /* 0x000fe20008a00011 */
[----:B------:R-:W-:Y:S01]  /*3480*/  STTM.16dp32bit_t16_t31.x16 tmem[UR17+0x10], R4 ;  /* 0x00001004000079ed */ /* 0x000fe20008a20011 */
[----:B--2---:R0:W-:Y:S04]  /*3490*/  STS.U16 [R38+UR11+0x2000], R69 ;  /* 0x0020004526007988 */ /* 0x0041e8000800040b */
[----:B---3--:R0:W-:Y:S04]  /*34a0*/  STS.U16 [R38+UR11+0x2400], R35 ;  /* 0x0024002326007988 */ /* 0x0081e8000800040b */
[----:B----4-:R0:W-:Y:S04]  /*34b0*/  STS.U16 [R40+UR11+0x2200], R63 ;  /* 0x0022003f28007988 */ /* 0x0101e8000800040b */
[----:B-----5:R0:W-:Y:S01]  /*34c0*/  STS.U16 [R40+UR11+0x2600], R67 ;  /* 0x0026004328007988 */ /* 0x0201e2000800040b */
[----:B------:R-:W1:Y:S02]  /*34d0*/  FENCE.VIEW.ASYNC.T ;  /* 0x00000000000073c6 */ /* 0x000e640000000200 */
[----:B-1----:R-:W-:Y:S06]  /*34e0*/  BAR.SYNC.DEFER_BLOCKING 0x0 ;  /* 0x0000000000007b1d */ /* 0x002fec0000010000 */
[----:B------:R-:W1:Y:S01]  /*34f0*/  LDTM.x8 R20, tmem[UR12] ;  /* 0x0000000c001479ee */ /* 0x000e6200081c0000 */
[----:B------:R-:W-:Y:S01]  /*3500*/  NOP ;  /* 0x0000000000007918 */ /* 0x000fe20000000000 */
[C---:B-1----:R-:W-:Y:S01]  /*3510*/  FMUL R20, R28.reuse, R20 ;  /* 0x000000141c147220 */ /* 0x042fe20000400000 */
[C---:B------:R-:W-:Y:S01]  /*3520*/  FMUL R21, R28.reuse, R21 ;  /* 0x000000151c157220 */ /* 0x040fe20000400000 */
[C---:B------:R-:W-:Y:S01]  /*3530*/  FMUL R22, R28.reuse, R22 ;  /* 0x000000161c167220 */ /* 0x040fe20000400000 */
[C---:B------:R-:W-:Y:S01]  /*3540*/  FMUL R23, R28.reuse, R23 ;  /* 0x000000171c177220 */ /* 0x040fe20000400000 */
[C---:B------:R-:W-:Y:S01]  /*3550*/  FMUL R24, R28.reuse, R24 ;  /* 0x000000181c187220 */ /* 0x040fe20000400000 */
[C---:B------:R-:W-:Y:S01]  /*3560*/  FMUL R25, R28.reuse, R25 ;  /* 0x000000191c197220 */ /* 0x040fe20000400000 */
[C---:B------:R-:W-:Y:S01]  /*3570*/  FMUL R26, R28.reuse, R26 ;  /* 0x0000001a1c1a7220 */ /* 0x040fe20000400000 */
[----:B------:R-:W-:-:S04]  /*3580*/  FMUL R27, R28, R27 ;  /* 0x0000001b1c1b7220 */ /* 0x000fc80000400000 */
[----:B------:R0:W-:Y:S01]  /*3590*/  STTM.x8 tmem[UR12], R20 ;  /* 0x00000014000079ed */ /* 0x0001e200081c000c */
[----:B------:R-:W1:Y:S02]  /*35a0*/  FENCE.VIEW.ASYNC.T ;  /* 0x00000000000073c6 */ /* 0x000e640000000200 */
[----:B-1----:R-:W-:Y:S06]  /*35b0*/  BAR.SYNC.DEFER_BLOCKING 0x0 ;  /* 0x0000000000007b1d */ /* 0x002fec0000010000 */
[----:B------:R1:W-:Y:S06]  /*35c0*/  MEMBAR.ALL.CTA ;  /* 0x0000000000007992 */ /* 0x0003ec0000008000 */
[----:B-1----:R-:W1:Y:S02]  /*35d0*/  FENCE.VIEW.ASYNC.S ;  /* 0x00000000000073c6 */ /* 0x002e640000000000 */
[----:B-1----:R-:W-:Y:S06]  /*35e0*/  BAR.SYNC.DEFER_BLOCKING 0x0 ;  /* 0x0000000000007b1d */ /* 0x002fec0000010000 */
[----:B------:R-:W-:Y:S05]  /*35f0*/  BRA.U UP1, `(.L_x_16) ;  /* 0x0000000101587547 */ /* 0x000fea000b800000 */
[----:B------:R-:W-:Y:S02]  /*3600*/  UIADD3 UR36, UPT, UPT, UR10, 0x58, URZ ;  /* 0x000000580a247890 */ /* 0x000fe4000fffe0ff */
[----:B------:R-:W-:Y:S02]  /*3610*/  UIADD3 UR37, UPT, UPT, UR10, 0x60, URZ ;  /* 0x000000600a257890 */ /* 0x000fe4000fffe0ff */
[----:B------:R-:W-:Y:S01]  /*3620*/  UIADD3 UR39, UPT, UPT, UR10, 0x68, URZ ;  /* 0x000000680a277890 */ /* 0x000fe2000fffe0ff */
[----:B------:R-:W-:Y:S01]  /*3630*/  UMOV UR20, 0x0 ;  /* 0x0000000000147882 */ /* 0x000fe20000000000 */
[----:B------:R-:W-:Y:S01]  /*3640*/  UMOV UR21, 0x8040010 ;  /* 0x0804001000157882 */ /* 0x000fe20000000000 */
[----:B------:R-:W-:Y:S01]  /*3650*/  UMOV UR18, UR25 ;  /* 0x0000001900127c82 */ /* 0x000fe20008000000 */
[----:B------:R-:W-:Y:S01]  /*3660*/  UMOV UR19, 0x40004040 ;  /* 0x4000404000137882 */ /* 0x000fe20000000000 */
[----:B------:R-:W-:Y:S01]  /*3670*/  UMOV UR40, 0x0 ;  /* 0x0000000000287882 */ /* 0x000fe20000000000 */
[----:B------:R-:W-:Y:S01]  /*3680*/  UMOV UR41, 0x8040010 ;  /* 0x0804001000297882 */ /* 0x000fe20000000000 */
[----:B------:R-:W-:Y:S01]  /*3690*/  UMOV UR42, 0x0 ;  /* 0x00000000002a7882 */ /* 0x000fe20000000000 */
[----:B------:R-:W-:Y:S01]  /*36a0*/  UMOV UR43, 0x8040010 ;  /* 0x08040010002b7882 */ /* 0x000fe20000000000 */
[----:B------:R-:W-:Y:S01]  /*36b0*/  UMOV UR8, UR14 ;  /* 0x0000000e00087c82 */ /* 0x000fe20008000000 */
[----:B------:R-:W-:Y:S01]  /*36c0*/  UMOV UR9, URZ ;  /* 0x000000ff00097c82 */ /* 0x000fe20008000000 */
[----:B------:R1:W-:Y:S01]  /*36d0*/  UTCHMMA tmem[UR15], gdesc[UR18], tmem[UR10], tmem[UR20], idesc[UR21], UPT ;  /* 0x00ff14120f0079ea */ /* 0x0003e2000b80000a */
        /* <DEDUP_REMOVED lines=8> */
.L_x_16:
[----:B------:R-:W-:Y:S01]  /*3760*/  UIADD3 UR27, UPT, UPT, UR27, 0x1, URZ ;  /* 0x000000011b1b7890 */ /* 0x000fe2000fffe0ff */
[----:B------:R-:W-:Y:S01]  /*3770*/  FFMA R42, R29, R42, R30 ;  /* 0x0000002a1d2a7223 */ /* 0x000fe2000000001e */
[----:B------:R-:W-:Y:S01]  /*3780*/  UIADD3 UR6, UPT, UPT, UR6, 0x40, URZ ;  /* 0x0000004006067890 */ /* 0x000fe2000fffe0ff */
[----:B------:R-:W-:Y:S01]  /*3790*/  IADD3 R43, PT, PT, R43, UR26, RZ ;  /* 0x0000001a2b2b7c10 */ /* 0x000fe2000fffe0ff */
[----:B------:R-:W-:Y:S01]  /*37a0*/  UISETP.GT.AND UP2, UPT, UR27, 0x1, UPT ;  /* 0x000000011b00788c */ /* 0x000fe2000bf44270 */
[----:B------:R-:W-:Y:S02]  /*37b0*/  IADD3 R44, PT, PT, R39, R44, RZ ;  /* 0x0000002c272c7210 */ /* 0x000fe40007ffe0ff */
[----:B------:R-:W-:Y:S01]  /*37c0*/  MOV R45, UR4 ;  /* 0x00000004002d7c02 */ /* 0x000fe20008000f00 */
[----:B-1----:R-:W-:Y:S01]  /*37d0*/  USEL UR5, URZ, 0x1, !UP2 ;  /* 0x00000001ff057887 */ /* 0x002fe2000d000000 */
[----:B------:R-:W-:Y:S01]  /*37e0*/  MOV R62, R41 ;  /* 0x00000029003e7202 */ /* 0x000fe20000000f00 */
[----:B------:R-:W-:-:S02]  /*37f0*/  USEL UR27, UR27, URZ, !UP2 ;  /* 0x000000ff1b1b7287 */ /* 0x000fc4000d000000 */
[----:B------:R-:W-:Y:S02]  /*3800*/  UISETP.GE.AND UP2, UPT, UR6, UR16, UPT ;  /* 0x000000100600728c */ /* 0x000fe4000bf46270 */
[----:B------:R-:W-:-:S07]  /*3810*/  ULOP3.LUT UR5, UR4, UR5, URZ, 0x3c, !UPT ;  /* 0x0000000504057292 */ /* 0x000fce000f8e3cff */
[----:B------:R-:W-:Y:S05]  /*3820*/  BRA.U !UP2, `(.L_x_17) ;  /* 0xffffffed0a0c7547 */ /* 0x000fea000b83ffff */
.L_x_12:
[----:B------:R-:W1:Y:S02]  /*3830*/  LDCU UR5, c[0x0][0x3f0] ;  /* 0x00007e00ff0577ac */ /* 0x000e640008000800 */
[----:B-1----:R-:W-:-:S09]  /*3840*/  UISETP.GE.AND UP0, UPT, UR5, 0x1, UPT ;  /* 0x000000010500788c */ /* 0x002fd2000bf06270 */
[----:B------:R-:W-:Y:S05]  /*3850*/  BRA.U !UP0, `(.L_x_18) ;  /* 0x0000000108107547 */ /* 0x000fea000b800000 */
[----:B------:R-:W-:-:S06]  /*3860*/  USHF.L.U32 UR4, UR4, 0x1f, URZ ;  /* 0x0000001f04047899 */ /* 0x000fcc00080006ff */
[----:B--2---:R-:W-:-:S04]  /*3870*/  MOV R4, UR4 ;  /* 0x0000000400047c02 */ /* 0x004fc80008000f00 */
[----:B------:R-:W1:Y:S02]  /*3880*/  SYNCS.PHASECHK.TRANS64.TRYWAIT P2, [UR14], R4 ;  /* 0x00000004ff0075a7 */ /* 0x000e64000804110e */
[----:B-1----:R-:W-:Y:S05]  /*3890*/  @!P2 BRA `(.L_x_19) ;  /* 0x0000000c0030a947 */ /* 0x002fea0003800000 */
.L_x_18:
[----:B------:R-:W-:Y:S01]  /*38a0*/  BAR.SYNC.DEFER_BLOCKING 0x0 ;  /* 0x0000000000007b1d */ /* 0x000fe20000010000 */
[----:B------:R-:W-:Y:S02]  /*38b0*/  FSETP.GEU.AND P2, PT, R42, 1.175494350822287508e-38, PT ;  /* 0x008000002a00780b */ /* 0x000fe40003f4e000 */
[C---:B------:R-:W-:Y:S02]  /*38c0*/  SHF.L.U32 R12, R0.reuse, 0x4, RZ ;  /* 0x00000004000c7819 */ /* 0x040fe400000006ff */
[----:B------:R-:W-:Y:S01]  /*38d0*/  SHF.L.U32 R14, R0, 0x2, RZ ;  /* 0x00000002000e7819 */ /* 0x000fe200000006ff */
[----:B------:R-:W1:Y:S01]  /*38e0*/  LDCU.64 UR4, c[0x0][0x3e0] ;  /* 0x00007c00ff0477ac */ /* 0x000e620008000a00 */
[C---:B------:R-:W-:Y:S01]  /*38f0*/  LOP3.LUT R16, R12.reuse, 0x870, RZ, 0xc0, !PT ;  /* 0x000008700c107812 */ /* 0x040fe200078ec0ff */
[----:B0-----:R-:W0:Y:S01]  /*3900*/  LDC.64 R22, c[0x0][0x398] ;  /* 0x0000e600ff167b82 */ /* 0x001e220000000a00 */
[----:B------:R-:W-:Y:S02]  /*3910*/  LOP3.LUT R19, R12, 0x70, RZ, 0xc0, !PT ;  /* 0x000000700c137812 */ /* 0x000fe400078ec0ff */
[----:B------:R-:W-:-:S02]  /*3920*/  LOP3.LUT R17, R14, 0x180, RZ, 0xc0, !PT ;  /* 0x000001800e117812 */ /* 0x000fc400078ec0ff */
[----:B------:R-:W-:Y:S02]  /*3930*/  LOP3.LUT R20, R14, 0x380, RZ, 0xc0, !PT ;  /* 0x000003800e147812 */ /* 0x000fe400078ec0ff */
[----:B------:R-:W-:-:S04]  /*3940*/  LOP3.LUT R15, R0, 0x18, RZ, 0xc0, !PT ;  /* 0x00000018000f7812 */ /* 0x000fc800078ec0ff */
[----:B------:R-:W-:-:S04]  /*3950*/  LEA R18, R15, UR11, 0x6 ;  /* 0x0000000b0f127c11 */ /* 0x000fc8000f8e30ff */
[-C--:B------:R-:W-:Y:S01]  /*3960*/  LEA R21, R15, R18.reuse, 0x6 ;  /* 0x000000120f157211 */ /* 0x080fe200078e30ff */
[----:B------:R-:W3:Y:S02]  /*3970*/  @!P1 SYNCS.CCTL.IV [UR11+0x2800] ;  /* 0x00280000ff0099b1 */ /* 0x000ee4000800000b */
[----:B---3--:R-:W-:Y:S01]  /*3980*/  BAR.SYNC.DEFER_BLOCKING 0x0 ;  /* 0x0000000000007b1d */ /* 0x008fe20000010000 */
[----:B------:R-:W-:Y:S01]  /*3990*/  IADD3 R18, PT, PT, R17, R18, R16 ;  /* 0x0000001211127210 */ /* 0x000fe20007ffe010 */
[----:B------:R-:W-:Y:S01]  /*39a0*/  HFMA2 R17, -RZ, RZ, 1.443359375, -0.2030029296875 ;  /* 0x3dc6b27fff117431 */ /* 0x000fe200000001ff */
[----:B------:R-:W-:Y:S01]  /*39b0*/  IADD3 R20, PT, PT, R20, R21, R19 ;  /* 0x0000001514147210 */ /* 0x000fe20007ffe013 */
[----:B-1----:R-:W-:-:S04]  /*39c0*/  UIMAD UR4, UR7, UR4, URZ ;  /* 0x00000004070472a4 */ /* 0x002fc8000f8e02ff */
[----:B------:R-:W-:Y:S01]  /*39d0*/  USHF.L.U32 UR6, UR4, 0x1, URZ ;  /* 0x0000000104067899 */ /* 0x000fe200080006ff */
[----:B------:R-:W1:Y:S02]  /*39e0*/  @!P1 SYNCS.CCTL.IV [UR11+0x2808] ;  /* 0x00280800ff0099b1 */ /* 0x000e64000800000b */
[----:B-1----:R1:W-:Y:S01]  /*39f0*/  STSM.16.M88 [R2], R42 ;  /* 0x0000002a02007844 */ /* 0x0023e20000000000 */
[----:B------:R-:W-:Y:S01]  /*3a00*/  BAR.SYNC.DEFER_BLOCKING 0x0 ;  /* 0x0000000000007b1d */ /* 0x000fe20000010000 */
[----:B-1----:R-:W-:-:S05]  /*3a10*/  @!P2 FMUL R42, R42, 8388608 ;  /* 0x4b0000002a2aa820 */ /* 0x002fca0000400000 */
[----:B--2---:R-:W1:Y:S01]  /*3a20*/  LDTM.x8 R4, tmem[UR12] ;  /* 0x0000000c000479ee */ /* 0x004e6200081c0000 */
[----:B------:R-:W-:-:S04]  /*3a30*/  IADD3 R12, PT, PT, R42, -0x3f3504f3, RZ ;  /* 0xc0cafb0d2a0c7810 */ /* 0x000fc80007ffe0ff */
[----:B------:R-:W-:Y:S02]  /*3a40*/  LOP3.LUT R14, R12, 0xff800000, RZ, 0xc0, !PT ;  /* 0xff8000000c0e7812 */ /* 0x000fe400078ec0ff */
[----:B------:R-:W-:Y:S02]  /*3a50*/  FSEL R12, RZ, -23, P2 ;  /* 0xc1b80000ff0c7808 */ /* 0x000fe40001000000 */
[-C--:B------:R-:W-:Y:S02]  /*3a60*/  I2FP.F32.S32 R15, R14.reuse ;  /* 0x0000000e000f7245 */ /* 0x080fe40000201400 */
[----:B------:R-:W-:Y:S01]  /*3a70*/  IADD3 R14, PT, PT, R42, -R14, RZ ;  /* 0x8000000e2a0e7210 */ /* 0x000fe20007ffe0ff */
[----:B------:R-:W2:Y:S01]  /*3a80*/  LDSM.16.M88 R13, [R37+UR11] ;  /* 0x0000000b250d783b */ /* 0x000ea20008000000 */
[----:B------:R-:W-:-:S03]  /*3a90*/  NOP ;  /* 0x0000000000007918 */ /* 0x000fc60000000000 */
[----:B------:R-:W-:Y:S01]  /*3aa0*/  FADD R14, R14, -1 ;  /* 0xbf8000000e0e7421 */ /* 0x000fe20000000000 */
[----:B------:R-:W-:Y:S01]  /*3ab0*/  FFMA.FTZ R15, R15, 1.1920928955078125e-07, R12 ;  /* 0x340000000f0f7823 */ /* 0x000fe2000001000c */
[----:B-1----:R-:W-:Y:S02]  /*3ac0*/  BAR.SYNC.DEFER_BLOCKING 0x0 ;  /* 0x0000000000007b1d */ /* 0x002fe40000010000 */
[----:B------:R-:W-:-:S04]  /*3ad0*/  FFMA.FTZ R17, R14, R17, -0.16845393180847167969 ;  /* 0xbe2c7f300e117423 */ /* 0x000fc80000010011 */
[C---:B------:R-:W-:Y:S02]  /*3ae0*/  FFMA.FTZ R17, R14.reuse, R17, 0.1716887056827545166 ;  /* 0x3e2fcf2a0e117423 */ /* 0x040fe40000010011 */
[----:B------:R-:W1:Y:S02]  /*3af0*/  LDC R12, c[0x0][0x3e8] ;  /* 0x0000fa00ff0c7b82 */ /* 0x000e640000000800 */
[----:B------:R-:W-:-:S04]  /*3b00*/  FFMA.FTZ R17, R14, R17, -0.17900948226451873779 ;  /* 0xbe374e430e117423 */ /* 0x000fc80000010011 */
[----:B------:R-:W-:-:S04]  /*3b10*/  FFMA.FTZ R17, R14, R17, 0.20512372255325317383 ;  /* 0x3e520bf40e117423 */ /* 0x000fc80000010011 */
[----:B------:R-:W-:-:S04]  /*3b20*/  FFMA.FTZ R17, R14, R17, -0.24046532809734344482 ;  /* 0xbe763c8b0e117423 */ /* 0x000fc80000010011 */
[----:B------:R-:W-:-:S04]  /*3b30*/  FFMA.FTZ R17, R14, R17, 0.28857114911079406738 ;  /* 0x3e93bf990e117423 */ /* 0x000fc80000010011 */
[----:B------:R-:W-:-:S04]  /*3b40*/  FFMA.FTZ R17, R14, R17, -0.36067417263984680176 ;  /* 0xbeb8aa490e117423 */ /* 0x000fc80000010011 */
[----:B------:R-:W-:-:S04]  /*3b50*/  FFMA.FTZ R17, R14, R17, 0.48089820146560668945 ;  /* 0x3ef6384a0e117423 */ /* 0x000fc80000010011 */
[C---:B------:R-:W-:Y:S01]  /*3b60*/  FFMA.FTZ R17, R14.reuse, R17, -0.72134751081466674805 ;  /* 0xbf38aa3b0e117423 */ /* 0x040fe20000010011 */
[C---:B--2---:R-:W-:Y:S02]  /*3b70*/  FSETP.GT.AND P1, PT, |R13|.reuse, 8.50705917302346158658e+37, PT ;  /* 0x7e8000000d00780b */ /* 0x044fe40003f24200 */
[----:B------:R-:W-:Y:S01]  /*3b80*/  FSETP.GEU.AND P2, PT, |R13|, 1.175494350822287508e-38, PT ;  /* 0x008000000d00780b */ /* 0x000fe20003f4e200 */
[----:B------:R-:W-:-:S04]  /*3b90*/  FMUL R17, R14, R17 ;  /* 0x000000110e117220 */ /* 0x000fc80000400000 */
[----:B------:R-:W-:-:S04]  /*3ba0*/  FMUL R17, R14, R17 ;  /* 0x000000110e117220 */ /* 0x000fc80000400000 */
[----:B------:R-:W-:Y:S02]  /*3bb0*/  FFMA.FTZ R14, R14, 1.4426950216293334961, R17 ;  /* 0x3fb8aa3b0e0e7823 */ /* 0x000fe40000010011 */
[----:B------:R-:W-:Y:S01]  /*3bc0*/  @P1 FMUL R13, R13, 0.25 ;  /* 0x3e8000000d0d1820 */ /* 0x000fe20000400000 */
[----:B------:R-:W-:Y:S01]  /*3bd0*/  @P1 FMUL R6, R6, 0.25 ;  /* 0x3e80000006061820 */ /* 0x000fe20000400000 */
[----:B------:R-:W-:Y:S01]  /*3be0*/  @P1 FMUL R7, R7, 0.25 ;  /* 0x3e80000007071820 */ /* 0x000fe20000400000 */
[----:B------:R-:W-:Y:S01]  /*3bf0*/  @P1 FMUL R4, R4, 0.25 ;  /* 0x3e80000004041820 */ /* 0x000fe20000400000 */
[----:B------:R-:W-:Y:S01]  /*3c00*/  @!P2 FMUL R13, R13, 16777216 ;  /* 0x4b8000000d0da820 */ /* 0x000fe20000400000 */
[----:B------:R-:W-:Y:S01]  /*3c10*/  @P1 FMUL R5, R5, 0.25 ;  /* 0x3e80000005051820 */ /* 0x000fe20000400000 */
[----:B------:R-:W-:Y:S01]  /*3c20*/  @P1 FMUL R8, R8, 0.25 ;  /* 0x3e80000008081820 */ /* 0x000fe20000400000 */
[----:B------:R-:W-:Y:S01]  /*3c30*/  @P1 FMUL R9, R9, 0.25 ;  /* 0x3e80000009091820 */ /* 0x000fe20000400000 */
[----:B------:R-:W-:Y:S01]  /*3c40*/  @P1 FMUL R10, R10, 0.25 ;  /* 0x3e8000000a0a1820 */ /* 0x000fe20000400000 */
[----:B------:R-:W-:Y:S01]  /*3c50*/  @P1 FMUL R11, R11, 0.25 ;  /* 0x3e8000000b0b1820 */ /* 0x000fe20000400000 */
[----:B------:R-:W2:Y:S01]  /*3c60*/  MUFU.RCP R13, R13 ;  /* 0x0000000d000d7308 */ /* 0x000ea20000001000 */
[----:B------:R-:W-:Y:S01]  /*3c70*/  @!P2 FMUL R6, R6, 16777216 ;  /* 0x4b8000000606a820 */ /* 0x000fe20000400000 */
[----:B------:R-:W-:Y:S01]  /*3c80*/  @!P2 FMUL R7, R7, 16777216 ;  /* 0x4b8000000707a820 */ /* 0x000fe20000400000 */
[----:B------:R-:W-:Y:S01]  /*3c90*/  @!P2 FMUL R4, R4, 16777216 ;  /* 0x4b8000000404a820 */ /* 0x000fe20000400000 */
[----:B------:R-:W-:Y:S01]  /*3ca0*/  @!P2 FMUL R5, R5, 16777216 ;  /* 0x4b8000000505a820 */ /* 0x000fe20000400000 */
[----:B------:R-:W-:Y:S01]  /*3cb0*/  @!P2 FMUL R8, R8, 16777216 ;  /* 0x4b8000000808a820 */ /* 0x000fe20000400000 */
[----:B------:R-:W-:Y:S01]  /*3cc0*/  @!P2 FMUL R9, R9, 16777216 ;  /* 0x4b8000000909a820 */ /* 0x000fe20000400000 */
[----:B------:R-:W-:Y:S01]  /*3cd0*/  @!P2 FMUL R10, R10, 16777216 ;  /* 0x4b8000000a0aa820 */ /* 0x000fe20000400000 */
[----:B------:R-:W-:Y:S01]  /*3ce0*/  @!P2 FMUL R11, R11, 16777216 ;  /* 0x4b8000000b0ba820 */ /* 0x000fe20000400000 */
[----:B------:R-:W-:Y:S01]  /*3cf0*/  ISETP.GE.U32.AND P1, PT, R42, 0x7f800000, PT ;  /* 0x7f8000002a00780c */ /* 0x000fe20003f26070 */
[----:B------:R-:W-:Y:S01]  /*3d00*/  FADD R14, R15, R14 ;  /* 0x0000000e0f0e7221 */ /* 0x000fe20000000000 */
[C---:B--2---:R-:W-:Y:S01]  /*3d10*/  FMUL R19, R13.reuse, R6 ;  /* 0x000000060d137220 */ /* 0x044fe20000400000 */
[C---:B------:R-:W-:Y:S01]  /*3d20*/  FMUL R6, R13.reuse, R7 ;  /* 0x000000070d067220 */ /* 0x040fe20000400000 */
[C---:B------:R-:W-:Y:S01]  /*3d30*/  FMUL R4, R13.reuse, R4 ;  /* 0x000000040d047220 */ /* 0x040fe20000400000 */
[C---:B------:R-:W-:Y:S01]  /*3d40*/  FMUL R5, R13.reuse, R5 ;  /* 0x000000050d057220 */ /* 0x040fe20000400000 */
[C---:B------:R-:W-:Y:S01]  /*3d50*/  FMUL R7, R13.reuse, R8 ;  /* 0x000000080d077220 */ /* 0x040fe20000400000 */
[C---:B------:R-:W-:Y:S01]  /*3d60*/  FMUL R16, R13.reuse, R9 ;  /* 0x000000090d107220 */ /* 0x040fe20000400000 */
[C---:B------:R-:W-:Y:S01]  /*3d70*/  FMUL R10, R13.reuse, R10 ;  /* 0x0000000a0d0a7220 */ /* 0x040fe20000400000 */
[----:B------:R-:W-:Y:S01]  /*3d80*/  FMUL R11, R13, R11 ;  /* 0x0000000b0d0b7220 */ /* 0x000fe20000400000 */
[----:B------:R-:W-:-:S02]  /*3d90*/  F2FP.F16.F32.PACK_AB R8, R19, R4 ;  /* 0x000000041308723e */ /* 0x000fc400000000ff */
[----:B------:R-:W-:Y:S02]  /*3da0*/  F2FP.F16.F32.PACK_AB R9, R6, R5 ;  /* 0x000000050609723e */ /* 0x000fe400000000ff */
[----:B------:R-:W-:Y:S02]  /*3db0*/  F2FP.F16.F32.PACK_AB R10, R10, R7 ;  /* 0x000000070a0a723e */ /* 0x000fe400000000ff */
[----:B------:R-:W-:Y:S02]  /*3dc0*/  F2FP.F16.F32.PACK_AB R11, R11, R16 ;  /* 0x000000100b0b723e */ /* 0x000fe400000000ff */
[----:B------:R-:W-:Y:S02]  /*3dd0*/  SHF.R.U32.HI R13, RZ, 0x7, R0 ;  /* 0x00000007ff0d7819 */ /* 0x000fe40000011600 */
[----:B------:R-:W-:Y:S01]  /*3de0*/  @P1 MOV R19, 0x7f800000 ;  /* 0x7f80000000131802 */ /* 0x000fe20000000f00 */
[----:B------:R2:W-:Y:S01]  /*3df0*/  STSM.16.M88.4 [R18], R8 ;  /* 0x0000000812007844 */ /* 0x0005e20000000200 */
[----:B------:R-:W-:-:S02]  /*3e00*/  SGXT.U32 R13, R13, 0x1 ;  /* 0x000000010d0d781a */ /* 0x000fc40000000000 */
[----:B------:R-:W-:Y:S01]  /*3e10*/  LOP3.LUT R0, R0, 0xff, RZ, 0xc0, !PT ;  /* 0x000000ff00007812 */ /* 0x000fe200078ec0ff */
[----:B------:R-:W-:Y:S01]  /*3e20*/  BAR.SYNC.DEFER_BLOCKING 0x0 ;  /* 0x0000000000007b1d */ /* 0x000fe20000010000 */
[C---:B------:R-:W-:Y:S01]  /*3e30*/  @P1 FFMA.FTZ R14, R42.reuse, R19, +INF ;  /* 0x7f8000002a0e1423 */ /* 0x040fe20000010013 */
[----:B-1----:R-:W-:Y:S01]  /*3e40*/  IMAD R17, R13, R12, RZ ;  /* 0x0000000c0d117224 */ /* 0x002fe200078e02ff */
[----:B------:R-:W-:Y:S01]  /*3e50*/  FSETP.NEU.AND P1, PT, R42, RZ, PT ;  /* 0x000000ff2a00720b */ /* 0x000fe20003f2d000 */
[----:B------:R-:W-:Y:S01]  /*3e60*/  IMAD R13, R3, UR5, RZ ;  /* 0x00000005030d7c24 */ /* 0x000fe2000f8e02ff */
[----:B------:R-:W-:Y:S02]  /*3e70*/  UIMAD.WIDE UR4, UR4, 0x2, URZ ;  /* 0x00000002040478a5 */ /* 0x000fe4000f8e02ff */
[----:B------:R-:W-:Y:S02]  /*3e80*/  FSEL R14, R14, -INF , P1 ;  /* 0xff8000000e0e7808 */ /* 0x000fe40000800000 */
[----:B--2---:R-:W-:Y:S01]  /*3e90*/  LEA R11, R12, R17, 0x1 ;  /* 0x000000110c0b7211 */ /* 0x004fe200078e08ff */
[C---:B------:R-:W-:Y:S01]  /*3ea0*/  IMAD.HI R8, R13.reuse, 0x2, RZ ;  /* 0x000000020d087827 */ /* 0x040fe200078e02ff */
[----:B------:R-:W-:-:S03]  /*3eb0*/  SHF.L.U32 R9, R13, 0x1, RZ ;  /* 0x000000010d097819 */ /* 0x000fc600000006ff */
[----:B------:R-:W-:Y:S01]  /*3ec0*/  FFMA R41, R14, 0.69314718246459960938, R41 ;  /* 0x3f3172180e297823 */ /* 0x000fe20000000029 */
[C---:B------:R-:W-:Y:S01]  /*3ed0*/  LEA R15, R12.reuse, R11, 0x1 ;  /* 0x0000000b0c0f7211 */ /* 0x040fe200078e08ff */
[----:B------:R-:W1:Y:S01]  /*3ee0*/  LDCU UR4, c[0x0][0x3ec] ;  /* 0x00007d80ff0477ac */ /* 0x000e620008000800 */
[----:B0-----:R-:W-:Y:S02]  /*3ef0*/  IADD3 R22, P2, P3, R9, UR6, R22 ;  /* 0x0000000609167c10 */ /* 0x001fe4000fb5e016 */
[----:B------:R-:W-:Y:S02]  /*3f00*/  LEA R13, R12, R15, 0x1 ;  /* 0x0000000f0c0d7211 */ /* 0x000fe400078e08ff */
[----:B------:R-:W-:Y:S01]  /*3f10*/  IADD3.X R26, PT, PT, R8, UR5, R23, P2, P3 ;  /* 0x00000005081a7c10 */ /* 0x000fe200097e6417 */
[----:B------:R0:W2:Y:S01]  /*3f20*/  LDSM.16.M88.4 R4, [R20] ;  /* 0x000000001404783b */ /* 0x0000a20000000200 */
[----:B------:R-:W-:Y:S02]  /*3f30*/  LEA R19, R12, R13, 0x1 ;  /* 0x0000000d0c137211 */ /* 0x000fe400078e08ff */
[----:B------:R-:W-:-:S02]  /*3f40*/  LEA R8, P1, R17, R22, 0x1 ;  /* 0x0000001611087211 */ /* 0x000fc400078208ff */
[C---:B------:R-:W-:Y:S02]  /*3f50*/  LEA R21, R12.reuse, R19, 0x1 ;  /* 0x000000130c157211 */ /* 0x040fe400078e08ff */
[----:B------:R-:W-:Y:S02]  /*3f60*/  LEA.HI.X.SX32 R9, R17, R26, 0x1, P1 ;  /* 0x0000001a11097211 */ /* 0x000fe400008f0eff */
[-C--:B------:R-:W-:Y:S02]  /*3f70*/  LEA R14, P1, R15, R22.reuse, 0x1 ;  /* 0x000000160f0e7211 */ /* 0x080fe400078208ff */
[C---:B------:R-:W-:Y:S01]  /*3f80*/  LEA R23, R12.reuse, R21, 0x1 ;  /* 0x000000150c177211 */ /* 0x040fe200078e08ff */
[----:B-1----:R-:W-:Y:S01]  /*3f90*/  UIMAD UR4, UR7, UR4, URZ ;  /* 0x00000004070472a4 */ /* 0x002fe2000f8e02ff */
[-C--:B------:R-:W-:Y:S02]  /*3fa0*/  LEA R10, P2, R11, R22.reuse, 0x1 ;  /* 0x000000160b0a7211 */ /* 0x080fe400078408ff */
[----:B------:R-:W-:Y:S01]  /*3fb0*/  LEA R16, P3, R13, R22, 0x1 ;  /* 0x000000160d107211 */ /* 0x000fe200078608ff */
[----:B------:R-:W-:Y:S01]  /*3fc0*/  USHF.L.U32 UR6, UR4, 0x2, URZ ;  /* 0x0000000204067899 */ /* 0x000fe200080006ff */
[----:B------:R-:W-:Y:S01]  /*3fd0*/  LEA.HI.X.SX32 R15, R15, R26, 0x1, P1 ;  /* 0x0000001a0f0f7211 */ /* 0x000fe200008f0eff */
[----:B------:R-:W-:Y:S01]  /*3fe0*/  UIMAD.WIDE UR4, UR4, 0x4, URZ ;  /* 0x00000004040478a5 */ /* 0x000fe2000f8e02ff */
[----:B------:R-:W-:-:S02]  /*3ff0*/  LEA R24, R12, R23, 0x1 ;  /* 0x000000170c187211 */ /* 0x000fc400078e08ff */
[----:B------:R-:W-:Y:S02]  /*4000*/  LEA.HI.X.SX32 R11, R11, R26, 0x1, P2 ;  /* 0x0000001a0b0b7211 */ /* 0x000fe400010f0eff */
[----:B------:R-:W-:Y:S02]  /*4010*/  LEA R12, P1, R19, R22, 0x1 ;  /* 0x00000016130c7211 */ /* 0x000fe400078208ff */
[----:B------:R-:W-:Y:S02]  /*4020*/  LEA.HI.X.SX32 R17, R13, R26, 0x1, P3 ;  /* 0x0000001a0d117211 */ /* 0x000fe400018f0eff */
[-C--:B------:R-:W-:Y:S02]  /*4030*/  LEA R18, P2, R21, R22.reuse, 0x1 ;  /* 0x0000001615127211 */ /* 0x080fe400078408ff */
[-C--:B0-----:R-:W-:Y:S02]  /*4040*/  LEA R20, P3, R23, R22.reuse, 0x1 ;  /* 0x0000001617147211 */ /* 0x081fe400078608ff */
[----:B------:R-:W-:-:S02]  /*4050*/  LEA R22, P4, R24, R22, 0x1 ;  /* 0x0000001618167211 */ /* 0x000fc400078808ff */
[-C--:B------:R-:W-:Y:S02]  /*4060*/  LEA.HI.X.SX32 R13, R19, R26.reuse, 0x1, P1 ;  /* 0x0000001a130d7211 */ /* 0x080fe400008f0eff */
[-C--:B------:R-:W-:Y:S02]  /*4070*/  LEA.HI.X.SX32 R19, R21, R26.reuse, 0x1, P2 ;  /* 0x0000001a15137211 */ /* 0x080fe400010f0eff */
[-C--:B------:R-:W-:Y:S02]  /*4080*/  LEA.HI.X.SX32 R21, R23, R26.reuse, 0x1, P3 ;  /* 0x0000001a17157211 */ /* 0x080fe400018f0eff */
[----:B------:R-:W-:Y:S01]  /*4090*/  LEA.HI.X.SX32 R23, R24, R26, 0x1, P4 ;  /* 0x0000001a18177211 */ /* 0x000fe200020f0eff */
[----:B--2---:R0:W-:Y:S01]  /*40a0*/  STG.E.U16 desc[UR22][R8.64], R4 ;  /* 0x0000000408007986 */ /* 0x0041e2000c101516 */
[----:B------:R-:W-:Y:S02]  /*40b0*/  PRMT R24, R4, 0x7632, R24 ;  /* 0x0000763204187816 */ /* 0x000fe40000000018 */
[----:B------:R-:W-:Y:S01]  /*40c0*/  ISETP.GE.U32.AND P1, PT, R0, 0x80, PT ;  /* 0x000000800000780c */ /* 0x000fe20003f26070 */
[----:B------:R-:W-:-:S02]  /*40d0*/  IMAD.HI R0, R3, 0x4, RZ ;  /* 0x0000000403007827 */ /* 0x000fc400078e02ff */
[----:B------:R1:W-:Y:S04]  /*40e0*/  STG.E.U16 desc[UR22][R10.64], R24 ;  /* 0x000000180a007986 */ /* 0x0003e8000c101516 */
[----:B------:R2:W-:Y:S01]  /*40f0*/  STG.E.U16 desc[UR22][R14.64], R5 ;  /* 0x000000050e007986 */ /* 0x0005e2000c101516 */
[----:B0-----:R-:W-:-:S05]  /*4100*/  PRMT R9, R5, 0x7632, R9 ;  /* 0x0000763205097816 */ /* 0x001fca0000000009 */
[----:B------:R0:W-:Y:S01]  /*4110*/  STG.E.U16 desc[UR22][R16.64], R9 ;  /* 0x0000000910007986 */ /* 0x0001e2000c101516 */
[----:B-1----:R-:W-:-:S03]  /*4120*/  PRMT R11, R6, 0x7632, R11 ;  /* 0x00007632060b7816 */ /* 0x002fc6000000000b */
[----:B------:R1:W-:Y:S01]  /*4130*/  STG.E.U16 desc[UR22][R12.64], R6 ;  /* 0x000000060c007986 */ /* 0x0003e2000c101516 */
[----:B--2---:R-:W-:-:S03]  /*4140*/  SHF.L.U32 R5, R3, 0x2, RZ ;  /* 0x0000000203057819 */ /* 0x004fc600000006ff */
[----:B------:R-:W-:Y:S04]  /*4150*/  STG.E.U16 desc[UR22][R18.64], R11 ;  /* 0x0000000b12007986 */ /* 0x000fe8000c101516 */
[----:B------:R-:W-:Y:S01]  /*4160*/  STG.E.U16 desc[UR22][R20.64], R7 ;  /* 0x0000000714007986 */ /* 0x000fe2000c101516 */
[----:B0-----:R-:W0:Y:S01]  /*4170*/  LDC.64 R8, c[0x0][0x3a0] ;  /* 0x0000e800ff087b82 */ /* 0x001e220000000a00 */
[----:B-1----:R-:W-:-:S05]  /*4180*/  PRMT R13, R7, 0x7632, R13 ;  /* 0x00007632070d7816 */ /* 0x002fca000000000d */
[----:B------:R-:W-:Y:S02]  /*4190*/  STG.E.U16 desc[UR22][R22.64], R13 ;  /* 0x0000000d16007986 */ /* 0x000fe4000c101516 */
[----:B------:R-:W-:Y:S06]  /*41a0*/  BAR.SYNC.DEFER_BLOCKING 0x0 ;  /* 0x0000000000007b1d */ /* 0x000fec0000010000 */
[----:B------:R0:W-:Y:S02]  /*41b0*/  STSM.16.M88 [R2], R41 ;  /* 0x0000002902007844 */ /* 0x0001e40000000000 */
[----:B------:R-:W-:Y:S01]  /*41c0*/  BAR.SYNC.DEFER_BLOCKING 0x0 ;  /* 0x0000000000007b1d */ /* 0x000fe20000010000 */
[----:B0-----:R-:W-:-:S04]  /*41d0*/  IADD3 R2, P2, P3, R5, UR6, R8 ;  /* 0x0000000605027c10 */ /* 0x001fc8000fb5e008 */
[----:B------:R-:W-:Y:S01]  /*41e0*/  IADD3.X R3, PT, PT, R0, UR5, R9, P2, P3 ;  /* 0x0000000500037c10 */ /* 0x000fe200097e6409 */
[----:B------:R-:W0:Y:S04]  /*41f0*/  LDSM.16.M88 R37, [R37+UR11] ;  /* 0x0000000b2525783b */ /* 0x000e280008000000 */
[----:B0-----:R0:W-:Y:S01]  /*4200*/  @!P1 STG.E desc[UR22][R2.64], R37 ;  /* 0x0000002502009986 */ /* 0x0011e2000c101916 */
[----:B------:R-:W-:Y:S06]  /*4210*/  BAR.SYNC.DEFER_BLOCKING 0x0 ;  /* 0x0000000000007b1d */ /* 0x000fec0000010000 */
[----:B------:R-:W-:Y:S05]  /*4220*/  @P0 BRA `(.L_x_20) ;  /* 0x0000000000a00947 */ /* 0x000fea0003800000 */
[----:B------:R-:W1:Y:S01]  /*4230*/  S2UR UR5, SR_CgaCtaId ;  /* 0x00000000000579c3 */ /* 0x000e620000008800 */
[----:B------:R-:W-:Y:S01]  /*4240*/  NOP ;  /* 0x0000000000007918 */ /* 0x000fe20000000000 */
[----:B------:R-:W-:Y:S01]  /*4250*/  UMOV UR4, 0x50 ;  /* 0x0000005000047882 */ /* 0x000fe20000000000 */
[----:B------:R-:W-:Y:S02]  /*4260*/  MOV R0, UR10 ;  /* 0x0000000a00007c02 */ /* 0x000fe40008000f00 */
[----:B0-----:R-:W-:Y:S02]  /*4270*/  MOV R3, 0xf ;  /* 0x0000000f00037802 */ /* 0x001fe40000000f00 */
[----:B------:R-:W-:Y:S02]  /*4280*/  LOP3.LUT R0, R0, 0xffff, RZ, 0xc0, !PT ;  /* 0x0000ffff00007812 */ /* 0x000fe400078ec0ff */
[----:B------:R-:W-:Y:S02]  /*4290*/  MOV R7, 0x1 ;  /* 0x0000000100077802 */ /* 0x000fe40000000f00 */
[----:B------:R-:W-:-:S04]  /*42a0*/  SHF.R.U32.HI R0, RZ, 0x5, R0 ;  /* 0x00000005ff007819 */ /* 0x000fc80000011600 */
[----:B------:R-:W-:Y:S02]  /*42b0*/  IADD3 R2, PT, PT, R0, 0x10, RZ ;  /* 0x0000001000027810 */ /* 0x000fe40007ffe0ff */
[----:B------:R-:W-:Y:S01]  /*42c0*/  SHF.L.U32 R0, R3, R0, RZ ;  /* 0x0000000003007219 */ /* 0x000fe200000006ff */
[----:B-1----:R-:W-:Y:S01]  /*42d0*/  ULEA UR6, UR5, UR4, 0x18 ;  /* 0x0000000405067291 */ /* 0x002fe2000f8ec0ff */
[----:B------:R-:W-:-:S04]  /*42e0*/  SHF.L.U32 R3, R7, R2, RZ ;  /* 0x0000000207037219 */ /* 0x000fc800000006ff */
[----:B------:R-:W-:-:S04]  /*42f0*/  LOP3.LUT R0, R3, R0, RZ, 0xfc, !PT ;  /* 0x0000000003007212 */ /* 0x000fc800078efcff */
[----:B------:R-:W0:Y:S01]  /*4300*/  LDS R5, [UR6] ;  /* 0x00000006ff057984 */ /* 0x000e220008000800 */
[C---:B------:R-:W-:Y:S02]  /*4310*/  LOP3.LUT R2, R0.reuse, 0xffff, RZ, 0xc0, !PT ;  /* 0x0000ffff00027812 */ /* 0x040fe400078ec0ff */
[----:B0-----:R-:W-:-:S04]  /*4320*/  LOP3.LUT R3, R0, 0xffff, R5, 0x80, !PT ;  /* 0x0000ffff00037812 */ /* 0x001fc800078e8005 */
[----:B------:R-:W-:-:S13]  /*4330*/  ISETP.NE.AND P0, PT, R3, R2, PT ;  /* 0x000000020300720c */ /* 0x000fda0003f05270 */
[----:B------:R-:W-:Y:S05]  /*4340*/  @P0 BRA `(.L_x_21) ;  /* 0x0000000000500947 */ /* 0x000fea0003800000 */
[----:B------:R-:W-:Y:S02]  /*4350*/  SHF.R.U32.HI R5, RZ, 0x10, R5 ;  /* 0x00000010ff057819 */ /* 0x000fe40000011605 */
[----:B------:R-:W-:-:S04]  /*4360*/  SHF.R.U32.HI R2, RZ, 0x10, R0 ;  /* 0x00000010ff027819 */ /* 0x000fc80000011600 */
[----:B------:R-:W-:-:S04]  /*4370*/  LOP3.LUT R5, R5, R2, RZ, 0xc0, !PT ;  /* 0x0000000205057212 */ /* 0x000fc800078ec0ff */
[----:B------:R-:W-:-:S13]  /*4380*/  ISETP.NE.AND P0, PT, R5, R2, PT ;  /* 0x000000020500720c */ /* 0x000fda0003f05270 */
[----:B------:R-:W-:Y:S05]  /*4390*/  @P0 BRA `(.L_x_22) ;  /* 0x0000000000300947 */ /* 0x000fea0003800000 */
[----:B------:R-:W-:Y:S01]  /*43a0*/  R2UR UR4, R0 ;  /* 0x00000000000472ca */ /* 0x000fe200000e0000 */
[----:B------:R-:W-:Y:S01]  /*43b0*/  VOTEU.ANY UR5, UPT, PT ;  /* 0x0000000000057886 */ /* 0x000fe200038e0100 */
[----:B------:R-:W0:Y:S01]  /*43c0*/  S2R R0, SR_LANEID ;  /* 0x0000000000007919 */ /* 0x000e220000000000 */
[----:B------:R-:W-:-:S10]  /*43d0*/  UFLO.U32 UR5, UR5 ;  /* 0x00000005000572bd */ /* 0x000fd400080e0000 */
[----:B------:R-:W-:-:S06]  /*43e0*/  ULOP3.LUT UR4, URZ, UR4, URZ, 0x33, !UPT ;  /* 0x00000004ff047292 */ /* 0x000fcc000f8e33ff */
[----:B------:R-:W-:-:S04]  /*43f0*/  MOV R2, UR4 ;  /* 0x0000000400027c02 */ /* 0x000fc80008000f00 */
[----:B------:R-:W1:Y:S02]  /*4400*/  REDUX UR7, R2 ;  /* 0x00000000020773c4 */ /* 0x000e640000000000 */
[----:B------:R2:W-:Y:S01]  /*4410*/  UTCATOMSWS.AND URZ, UR4 ;  /* 0x0000000400ff79e3 */ /* 0x0005e20008000000 */
[----:B0-----:R-:W-:Y:S02]  /*4420*/  ISETP.EQ.U32.AND P0, PT, R0, UR5, PT ;  /* 0x0000000500007c0c */ /* 0x001fe4000bf02070 */
[----:B-1----:R-:W-:-:S11]  /*4430*/  MOV R0, UR7 ;  /* 0x0000000700007c02 */ /* 0x002fd60008000f00 */
[----:B------:R2:W-:Y:S01]  /*4440*/  @P0 ATOMS.AND RZ, [UR6], R0 ;  /* 0x00000000ffff098c */ /* 0x0005e2000a800006 */
[----:B------:R-:W-:Y:S05]  /*4450*/  BRA `(.L_x_20) ;  /* 0x0000000000147947 */ /* 0x000fea0003800000 */
.L_x_22:
[----:B------:R-:W-:-:S07]  /*4460*/  MOV R2, 0x4480 ;  /* 0x0000448000027802 */ /* 0x000fce0000000f00 */
[----:B------:R-:W-:Y:S05]  /*4470*/  CALL.REL.NOINC `($__internal_0_$__cuda_sm10x_tcgen05_guardrail_trap_col_being_dealloced_not_returned_by_alloc) ;  /* 0x0000000000447944 */ /* 0x000fea0003c00000 */
[----:B------:R-:W-:Y:S05]  /*4480*/  BRA `(.L_x_20) ;  /* 0x0000000000087947 */ /* 0x000fea0003800000 */
.L_x_21:
[----:B------:R-:W-:-:S07]  /*4490*/  MOV R2, 0x44b0 ;  /* 0x000044b000027802 */ /* 0x000fce0000000f00 */
[----:B------:R-:W-:Y:S05]  /*44a0*/  CALL.REL.NOINC `($__internal_2_$__cuda_sm10x_tcgen05_guardrail_trap_unallocated_columns_being_dealloced) ;  /* 0x0000000000507944 */ /* 0x000fea0003c00000 */
.L_x_20:
[----:B------:R-:W-:Y:S01]  /*44b0*/  NOP ;  /* 0x0000000000007918 */ /* 0x000fe20000000000 */
[----:B--2---:R-:W-:Y:S05]  /*44c0*/  EXIT ;  /* 0x000000000000794d */ /* 0x004fea0003800000 */
.L_x_8:
[----:B------:R-:W1:Y:S02]  /*44d0*/  SYNCS.PHASECHK.TRANS64.TRYWAIT P4, [UR11+0x1800], RZ ;  /* 0x001800ffff0075a7 */ /* 0x000e64000808110b */
[----:B-1----:R-:W-:Y:S05]  /*44e0*/  @!P4 BRA `(.L_x_8) ;  /* 0xfffffffc00f8c947 */ /* 0x002fea000383ffff */
[----:B------:R-:W-:Y:S05]  /*44f0*/  BRA `(.L_x_7) ;  /* 0xffffffc800787947 */ /* 0x000fea000383ffff */
.L_x_14:
[----:B------:R-:W2:Y:S02]  /*4500*/  SYNCS.PHASECHK.TRANS64.TRYWAIT P2, [UR11+0x2810], RZ ;  /* 0x002810ffff0075a7 */ /* 0x000ea4000804110b */
[----:B--2---:R-:W-:Y:S05]  /*4510*/  @!P2 BRA `(.L_x_14) ;  /* 0xfffffffc00f8a947 */ /* 0x004fea000383ffff */
[----:B------:R-:W-:Y:S05]  /*4520*/  BRA `(.L_x_23) ;  /* 0xffffffe000607947 */ /* 0x000fea000383ffff */
.L_x_15:
[----:B------:R-:W0:Y:S02]  /*4530*/  SYNCS.PHASECHK.TRANS64.TRYWAIT P2, [UR14], R62 ;  /* 0x0000003eff0075a7 */ /* 0x000e24000804110e */
[----:B0-----:R-:W-:Y:S05]  /*4540*/  @!P2 BRA `(.L_x_15) ;  /* 0xfffffffc00f8a947 */ /* 0x001fea000383ffff */
[----:B------:R-:W-:Y:S05]  /*4550*/  BRA `(.L_x_24) ;  /* 0xffffffec005c7947 */ /* 0x000fea000383ffff */
.L_x_19:
[----:B------:R-:W1:Y:S02]  /*4560*/  SYNCS.PHASECHK.TRANS64.TRYWAIT P2, [UR14], R4 ;  /* 0x00000004ff0075a7 */ /* 0x000e64000804110e */
[----:B-1----:R-:W-:Y:S05]  /*4570*/  @!P2 BRA `(.L_x_19) ;  /* 0xfffffffc00f8a947 */ /* 0x002fea000383ffff */
[----:B------:R-:W-:Y:S05]  /*4580*/  BRA `(.L_x_18) ;  /* 0xfffffff000c47947 */ /* 0x000fea000383ffff */
        .weak           $__internal_0_$__cuda_sm10x_tcgen05_guardrail_trap_col_being_dealloced_not_returned_by_alloc
        .type           $__internal_0_$__cuda_sm10x_tcgen05_guardrail_trap_col_being_dealloced_not_returned_by_alloc,@function
        .size           $__internal_0_$__cuda_sm10x_tcgen05_guardrail_trap_col_being_dealloced_not_returned_by_alloc,($__internal_1_$__cuda_sm10x_tcgen05_guardrail_trap_phase_invalid_during_alloc - $__internal_0_$__cuda_sm10x_tcgen05_guardrail_trap_col_being_dealloced_not_returned_by_alloc)
$__internal_0_$__cuda_sm10x_tcgen05_guardrail_trap_col_being_dealloced_not_returned_by_alloc:
[----:B------:R-:W-:Y:S05]  /*4590*/  BPT.TRAP 0x1 ;  /* 0x000000040000795c */ /* 0x000fea0000300000 */
[----:B------:R-:W-:-:S04]  /*45a0*/  HFMA2 R3, -RZ, RZ, 0, 0 ;  /* 0x00000000ff037431 */ /* 0x000fc800000001ff */
[----:B------:R-:W-:Y:S05]  /*45b0*/  RET.REL.NODEC R2 `(attn_fwd) ;  /* 0xffffffb802907950 */ /* 0x000fea0003c3ffff */
        .weak           $__internal_1_$__cuda_sm10x_tcgen05_guardrail_trap_phase_invalid_during_alloc
        .type           $__internal_1_$__cuda_sm10x_tcgen05_guardrail_trap_phase_invalid_during_alloc,@function
        .size           $__internal_1_$__cuda_sm10x_tcgen05_guardrail_trap_phase_invalid_during_alloc,($__internal_2_$__cuda_sm10x_tcgen05_guardrail_trap_unallocated_columns_being_dealloced - $__internal_1_$__cuda_sm10x_tcgen05_guardrail_trap_phase_invalid_during_alloc)
$__internal_1_$__cuda_sm10x_tcgen05_guardrail_trap_phase_invalid_during_alloc:
[----:B------:R-:W-:Y:S05]  /*45c0*/  BPT.TRAP 0x1 ;  /* 0x000000040000795c */ /* 0x000fea0000300000 */
[----:B------:R-:W-:-:S04]  /*45d0*/  MOV R3, 0x0 ;  /* 0x0000000000037802 */ /* 0x000fc80000000f00 */
[----:B------:R-:W-:Y:S05]  /*45e0*/  RET.REL.NODEC R2 `(attn_fwd) ;  /* 0xffffffb802847950 */ /* 0x000fea0003c3ffff */
        .weak           $__internal_2_$__cuda_sm10x_tcgen05_guardrail_trap_unallocated_columns_being_dealloced
        .type           $__internal_2_$__cuda_sm10x_tcgen05_guardrail_trap_unallocated_columns_being_dealloced,@function
        .size           $__internal_2_$__cuda_sm10x_tcgen05_guardrail_trap_unallocated_columns_being_dealloced,(.L_x_28 - $__internal_2_$__cuda_sm10x_tcgen05_guardrail_trap_unallocated_columns_being_dealloced)
$__internal_2_$__cuda_sm10x_tcgen05_guardrail_trap_unallocated_columns_being_dealloced:
[----:B------:R-:W-:Y:S05]  /*45f0*/  BPT.TRAP 0x1 ;  /* 0x000000040000795c */ /* 0x000fea0000300000 */
[----:B------:R-:W-:-:S04]  /*4600*/  HFMA2 R3, -RZ, RZ, 0, 0 ;  /* 0x00000000ff037431 */ /* 0x000fc800000001ff */
[----:B------:R-:W-:Y:S05]  /*4610*/  RET.REL.NODEC R2 `(attn_fwd) ;  /* 0xffffffb802787950 */ /* 0x000fea0003c3ffff */
.L_x_25:
[----:B------:R-:W-:-:S00]  /*4620*/  BRA `(.L_x_25) ;  /* 0xfffffffc00fc7947 */ /* 0x000fc0000383ffff */
[----:B------:R-:W-:-:S00]  /*4630*/  NOP ;  /* 0x0000000000007918 */ /* 0x000fc00000000000 */
        /* <DEDUP_REMOVED lines=12> */
.L_x_28:


//--------------------- .nv.global.init           --------------------------
	.section	.nv.global.init,"aw",@progbits
.nv.global.init:
	.type		_$_str,@object
	.size		_$_str,(.L_3 - _$_str)
_$_str:
        /*0000*/ 	.byte	0x5f, 0x5f, 0x43, 0x55, 0x44, 0x41, 0x5f, 0x46, 0x54, 0x5a, 0x00
.L_3:


//--------------------- .nv.shared.attn_fwd       --------------------------
	.section	.nv.shared.attn_fwd,"aw",@nobits
	.sectionflags	@""
	.align	16
	.zero		1024


//--------------------- .nv.shared.reserved.0     --------------------------
	.section	.nv.shared.reserved.0,"aw",@nobits
	.align	8
	.weak		__nv_reservedSMEM_offset_0_alias
	.size		__nv_reservedSMEM_offset_0_alias, 0, 64
	.other		__nv_reservedSMEM_offset_0_alias,@"STO_CUDA_RESERVED_SHARED STV_DEFAULT"
__nv_reservedSMEM_offset_0_alias:
	.zero		0
.nv.shared.reserved.0:
	.zero		64
	.weak		__nv_reservedSMEM_allocation_phase
	.type		__nv_reservedSMEM_allocation_phase,@object
	.size		__nv_reservedSMEM_allocation_phase,(.L_0 - __nv_reservedSMEM_allocation_phase)
__nv_reservedSMEM_allocation_phase:
	.zero		1
.L_0:
	.zero		7
	.weak		__nv_reservedSMEM_devtool_atexit_pc
	.type		__nv_reservedSMEM_devtool_atexit_pc,@object
	.size		__nv_reservedSMEM_devtool_atexit_pc,(__nv_reservedSMEM_allocation_mask - __nv_reservedSMEM_devtool_atexit_pc)
__nv_reservedSMEM_devtool_atexit_pc:
	.zero		8
	.weak		__nv_reservedSMEM_allocation_mask
	.type		__nv_reservedSMEM_allocation_mask,@object
	.size		__nv_reservedSMEM_allocation_mask,(.L_2 - __nv_reservedSMEM_allocation_mask)
__nv_reservedSMEM_allocation_mask:
	.zero		4
.L_2:


//--------------------- .nv.constant0.attn_fwd    --------------------------
	.section	.nv.constant0.attn_fwd,"a",@progbits
	.sectionflags	@""
	.align	4
.nv.constant0.attn_fwd:
	.zero		1032


//--------------------- SYMBOLS --------------------------

	.type		.nv.reservedSmem.offset0,@object
	.size		.nv.reservedSmem.offset0,0x4
	.type		.nv.reservedSmem.cap,@object
	.size		.nv.reservedSmem.cap,0x4
